//
// Generated by NVIDIA NVVM Compiler
//
// Compiler Build ID: CL-36424714
// Cuda compilation tools, release 13.0, V13.0.88
// Based on NVVM 20.0.0
//

.version 9.0
.target sm_100
.address_size 64

	// .globl	_Z6kernelPfS_S_
// _ZZ6kernelPfS_S_E6signal has been demoted
.global .align 1 .b8 _ZN34_INTERNAL_069a5de9_4_k_cu_5bc773344cuda3std3__45__cpo5beginE[1];
.global .align 1 .b8 _ZN34_INTERNAL_069a5de9_4_k_cu_5bc773344cuda3std3__45__cpo3endE[1];
.global .align 1 .b8 _ZN34_INTERNAL_069a5de9_4_k_cu_5bc773344cuda3std3__45__cpo6cbeginE[1];
.global .align 1 .b8 _ZN34_INTERNAL_069a5de9_4_k_cu_5bc773344cuda3std3__45__cpo4cendE[1];
.global .align 1 .b8 _ZN34_INTERNAL_069a5de9_4_k_cu_5bc773344cuda3std3__45__cpo6rbeginE[1];
.global .align 1 .b8 _ZN34_INTERNAL_069a5de9_4_k_cu_5bc773344cuda3std3__45__cpo4rendE[1];
.global .align 1 .b8 _ZN34_INTERNAL_069a5de9_4_k_cu_5bc773344cuda3std3__45__cpo7crbeginE[1];
.global .align 1 .b8 _ZN34_INTERNAL_069a5de9_4_k_cu_5bc773344cuda3std3__45__cpo5crendE[1];
.global .align 1 .b8 _ZN34_INTERNAL_069a5de9_4_k_cu_5bc773344cuda3std3__436_GLOBAL__N__069a5de9_4_k_cu_5bc773346ignoreE[1];
.global .align 1 .b8 _ZN34_INTERNAL_069a5de9_4_k_cu_5bc773344cuda3std3__419piecewise_constructE[1];
.global .align 1 .b8 _ZN34_INTERNAL_069a5de9_4_k_cu_5bc773344cuda3std3__48in_placeE[1];
.global .align 1 .b8 _ZN34_INTERNAL_069a5de9_4_k_cu_5bc773344cuda3std3__420unreachable_sentinelE[1];
.global .align 1 .b8 _ZN34_INTERNAL_069a5de9_4_k_cu_5bc773344cuda3std3__47nulloptE[1];
.global .align 1 .b8 _ZN34_INTERNAL_069a5de9_4_k_cu_5bc773344cuda3std3__48unexpectE[1];
.global .align 1 .b8 _ZN34_INTERNAL_069a5de9_4_k_cu_5bc773344cuda3std6ranges3__45__cpo4swapE[1];
.global .align 1 .b8 _ZN34_INTERNAL_069a5de9_4_k_cu_5bc773344cuda3std6ranges3__45__cpo9iter_moveE[1];
.global .align 1 .b8 _ZN34_INTERNAL_069a5de9_4_k_cu_5bc773344cuda3std6ranges3__45__cpo5beginE[1];
.global .align 1 .b8 _ZN34_INTERNAL_069a5de9_4_k_cu_5bc773344cuda3std6ranges3__45__cpo3endE[1];
.global .align 1 .b8 _ZN34_INTERNAL_069a5de9_4_k_cu_5bc773344cuda3std6ranges3__45__cpo6cbeginE[1];
.global .align 1 .b8 _ZN34_INTERNAL_069a5de9_4_k_cu_5bc773344cuda3std6ranges3__45__cpo4cendE[1];
.global .align 1 .b8 _ZN34_INTERNAL_069a5de9_4_k_cu_5bc773344cuda3std6ranges3__45__cpo7advanceE[1];
.global .align 1 .b8 _ZN34_INTERNAL_069a5de9_4_k_cu_5bc773344cuda3std6ranges3__45__cpo9iter_swapE[1];
.global .align 1 .b8 _ZN34_INTERNAL_069a5de9_4_k_cu_5bc773344cuda3std6ranges3__45__cpo4nextE[1];
.global .align 1 .b8 _ZN34_INTERNAL_069a5de9_4_k_cu_5bc773344cuda3std6ranges3__45__cpo4prevE[1];
.global .align 1 .b8 _ZN34_INTERNAL_069a5de9_4_k_cu_5bc773344cuda3std6ranges3__45__cpo4dataE[1];
.global .align 1 .b8 _ZN34_INTERNAL_069a5de9_4_k_cu_5bc773344cuda3std6ranges3__45__cpo5cdataE[1];
.global .align 1 .b8 _ZN34_INTERNAL_069a5de9_4_k_cu_5bc773344cuda3std6ranges3__45__cpo4sizeE[1];
.global .align 1 .b8 _ZN34_INTERNAL_069a5de9_4_k_cu_5bc773344cuda3std6ranges3__45__cpo5ssizeE[1];
.global .align 1 .b8 _ZN34_INTERNAL_069a5de9_4_k_cu_5bc773344cuda3std6ranges3__45__cpo8distanceE[1];
.global .align 1 .b8 _ZN34_INTERNAL_069a5de9_4_k_cu_5bc773346thrust24THRUST_300001_SM_1000_NS8cuda_cub3parE[1];
.global .align 1 .b8 _ZN34_INTERNAL_069a5de9_4_k_cu_5bc773346thrust24THRUST_300001_SM_1000_NS8cuda_cub10par_nosyncE[1];
.global .align 1 .b8 _ZN34_INTERNAL_069a5de9_4_k_cu_5bc773346thrust24THRUST_300001_SM_1000_NS6system6detail10sequential3seqE[1];
.global .align 1 .b8 _ZN34_INTERNAL_069a5de9_4_k_cu_5bc773346thrust24THRUST_300001_SM_1000_NS6system3cpp3parE[1];
.global .align 1 .b8 _ZN34_INTERNAL_069a5de9_4_k_cu_5bc773346thrust24THRUST_300001_SM_1000_NS12placeholders2_1E[1];
.global .align 1 .b8 _ZN34_INTERNAL_069a5de9_4_k_cu_5bc773346thrust24THRUST_300001_SM_1000_NS12placeholders2_2E[1];
.global .align 1 .b8 _ZN34_INTERNAL_069a5de9_4_k_cu_5bc773346thrust24THRUST_300001_SM_1000_NS12placeholders2_3E[1];
.global .align 1 .b8 _ZN34_INTERNAL_069a5de9_4_k_cu_5bc773346thrust24THRUST_300001_SM_1000_NS12placeholders2_4E[1];
.global .align 1 .b8 _ZN34_INTERNAL_069a5de9_4_k_cu_5bc773346thrust24THRUST_300001_SM_1000_NS12placeholders2_5E[1];
.global .align 1 .b8 _ZN34_INTERNAL_069a5de9_4_k_cu_5bc773346thrust24THRUST_300001_SM_1000_NS12placeholders2_6E[1];
.global .align 1 .b8 _ZN34_INTERNAL_069a5de9_4_k_cu_5bc773346thrust24THRUST_300001_SM_1000_NS12placeholders2_7E[1];
.global .align 1 .b8 _ZN34_INTERNAL_069a5de9_4_k_cu_5bc773346thrust24THRUST_300001_SM_1000_NS12placeholders2_8E[1];
.global .align 1 .b8 _ZN34_INTERNAL_069a5de9_4_k_cu_5bc773346thrust24THRUST_300001_SM_1000_NS12placeholders2_9E[1];
.global .align 1 .b8 _ZN34_INTERNAL_069a5de9_4_k_cu_5bc773346thrust24THRUST_300001_SM_1000_NS12placeholders3_10E[1];
.global .align 1 .b8 _ZN34_INTERNAL_069a5de9_4_k_cu_5bc773346thrust24THRUST_300001_SM_1000_NS3seqE[1];
.global .align 1 .b8 _ZN34_INTERNAL_069a5de9_4_k_cu_5bc773346thrust24THRUST_300001_SM_1000_NS6deviceE[1];

.visible .entry _Z6kernelPfS_S_(
	.param .u64 .ptr .align 1 _Z6kernelPfS_S__param_0,
	.param .u64 .ptr .align 1 _Z6kernelPfS_S__param_1,
	.param .u64 .ptr .align 1 _Z6kernelPfS_S__param_2
)
{
	.reg .pred 	%p<8>;
	.reg .b16 	%rs<9>;
	.reg .b32 	%r<31>;
	.reg .b32 	%f<18>;
	.reg .b64 	%rd<12>;
	// demoted variable
	.shared .align 1 .b8 _ZZ6kernelPfS_S_E6signal[5];
	ld.param.u64 	%rd3, [_Z6kernelPfS_S__param_0];
	ld.param.u64 	%rd4, [_Z6kernelPfS_S__param_1];
	ld.param.u64 	%rd5, [_Z6kernelPfS_S__param_2];
	mov.u32 	%r1, %ctaid.x;
	add.s32 	%r28, %r1, 1;
	mov.u32 	%r3, %tid.x;
	setp.eq.s32 	%p1, %r3, 0;
	@%p1 bra 	$L__BB0_3;
	mov.b32 	%r26, 0;
	mov.u32 	%r27, %r28;
$L__BB0_2:
	shr.u32 	%r28, %r27, 1;
	add.s32 	%r26, %r26, 1;
	setp.lt.u32 	%p2, %r26, %r3;
	setp.gt.u32 	%p3, %r27, 1;
	and.pred  	%p4, %p2, %p3;
	mov.u32 	%r27, %r28;
	@%p4 bra 	$L__BB0_2;
$L__BB0_3:
	setp.eq.s32 	%p5, %r3, 0;
	cvt.u16.u32 	%rs1, %r28;
	and.b16  	%rs2, %rs1, 1;
	mov.u32 	%r14, _ZZ6kernelPfS_S_E6signal;
	add.s32 	%r15, %r14, %r3;
	st.shared.u8 	[%r15], %rs2;
	@%p5 bra 	$L__BB0_8;
	setp.gt.u32 	%p6, %r3, 4;
	mov.f32 	%f16, 0f00000000;
	mov.f32 	%f17, %f16;
	@%p6 bra 	$L__BB0_7;
	cvta.to.global.u64 	%rd1, %rd4;
	cvta.to.global.u64 	%rd2, %rd5;
	mov.f32 	%f17, 0f00000000;
	mov.b32 	%r30, 0;
	mov.u32 	%r29, %r3;
	mov.f32 	%f16, %f17;
$L__BB0_6:
	add.s32 	%r18, %r14, %r30;
	ld.shared.s8 	%r19, [%r18];
	add.s32 	%r20, %r14, %r29;
	ld.shared.s8 	%r21, [%r20];
	sub.s32 	%r22, %r19, %r21;
	cvt.u16.u32 	%rs3, %r22;
	add.s16 	%rs4, %rs3, 2;
	shr.u16 	%rs5, %rs4, 15;
	add.s16 	%rs6, %rs4, %rs5;
	and.b16  	%rs7, %rs6, -2;
	sub.s16 	%rs8, %rs4, %rs7;
	cvt.s32.s16 	%r23, %rs8;
	mul.wide.s32 	%rd6, %r23, 4;
	add.s64 	%rd7, %rd1, %rd6;
	ld.global.f32 	%f9, [%rd7];
	add.f32 	%f16, %f16, %f9;
	add.s64 	%rd8, %rd2, %rd6;
	ld.global.f32 	%f10, [%rd8];
	add.f32 	%f17, %f17, %f10;
	add.s32 	%r30, %r30, 1;
	add.s32 	%r29, %r29, 1;
	setp.ne.s32 	%p7, %r29, 5;
	@%p7 bra 	$L__BB0_6;
$L__BB0_7:
	mul.f32 	%f11, %f17, %f17;
	fma.rn.f32 	%f12, %f16, %f16, %f11;
	sqrt.rn.f32 	%f13, %f12;
	mov.u32 	%r24, %ntid.x;
	mad.lo.s32 	%r25, %r24, %r1, %r3;
	cvta.to.global.u64 	%rd9, %rd3;
	mul.wide.u32 	%rd10, %r25, 4;
	add.s64 	%rd11, %rd9, %rd10;
	st.global.f32 	[%rd11], %f13;
$L__BB0_8:
	ret;

}
	// .globl	_ZN3cub18CUB_300001_SM_10006detail11EmptyKernelIvEEvv
.visible .entry _ZN3cub18CUB_300001_SM_10006detail11EmptyKernelIvEEvv()
{


	ret;

}


// ===== COMPILED SASS (sm_100) =====

	.target	sm_100

	.elftype	@"ET_EXEC"


//--------------------- .note.nv.tkinfo           --------------------------
	.section	.note.nv.tkinfo,"",@"SHT_NOTE"
	.sectionflags	@"SHF_NOTE_NV_TKINFO"
	.tkinfo
        /*0018*/ 	.word	0x00000002
        /*0030*/ 	.string	""
        /*0030*/ 	.string	"ptxas"
        /*0030*/ 	.string	"Cuda compilation tools, release 13.0, V13.0.88"
        /*0030*/ 	.string	"Build cuda_13.0.r13.0/compiler.36424714_0"
        /*0030*/ 	.string	"-arch sm_100 -m 64 "



//--------------------- .note.nv.cuinfo           --------------------------
	.section	.note.nv.cuinfo,"",@"SHT_NOTE"
	.sectionflags	@"SHF_NOTE_NV_CUINFO"
        /*0018*/ 	.short	0x0002
        /*001a*/ 	.short	0x0064
        /*001c*/ 	.short	0x0082
	.zero		2


//--------------------- .nv.info                  --------------------------
	.section	.nv.info,"",@"SHT_CUDA_INFO"
	.align	4


	//----- nvinfo : EIATTR_REGCOUNT
	.align		4
        /*0000*/ 	.byte	0x04, 0x2f
        /*0002*/ 	.short	(.L_46 - .L_45)
	.align		4
.L_45:
        /*0004*/ 	.word	index@(_Z6kernelPfS_S_)
        /*0008*/ 	.word	0x00000020


	//----- nvinfo : EIATTR_FRAME_SIZE
	.align		4
.L_46:
        /*000c*/ 	.byte	0x04, 0x11
        /*000e*/ 	.short	(.L_48 - .L_47)
	.align		4
.L_47:
        /*0010*/ 	.word	index@($__internal_0_$__cuda_sm20_sqrt_rn_f32_slowpath)
        /*0014*/ 	.word	0x00000000


	//----- nvinfo : EIATTR_FRAME_SIZE
	.align		4
.L_48:
        /*0018*/ 	.byte	0x04, 0x11
        /*001a*/ 	.short	(.L_50 - .L_49)
	.align		4
.L_49:
        /*001c*/ 	.word	index@(_Z6kernelPfS_S_)
        /*0020*/ 	.word	0x00000000


	//----- nvinfo : EIATTR_REGCOUNT
	.align		4
.L_50:
        /*0024*/ 	.byte	0x04, 0x2f
        /*0026*/ 	.short	(.L_52 - .L_51)
	.align		4
.L_51:
        /*0028*/ 	.word	index@(_ZN3cub18CUB_300001_SM_10006detail11EmptyKernelIvEEvv)
        /*002c*/ 	.word	0x00000004


	//----- nvinfo : EIATTR_FRAME_SIZE
	.align		4
.L_52:
        /*0030*/ 	.byte	0x04, 0x11
        /*0032*/ 	.short	(.L_54 - .L_53)
	.align		4
.L_53:
        /*0034*/ 	.word	index@(_ZN3cub18CUB_300001_SM_10006detail11EmptyKernelIvEEvv)
        /*0038*/ 	.word	0x00000000


	//----- nvinfo : EIATTR_MIN_STACK_SIZE
	.align		4
.L_54:
        /*003c*/ 	.byte	0x04, 0x12
        /*003e*/ 	.short	(.L_56 - .L_55)
	.align		4
.L_55:
        /*0040*/ 	.word	index@(_ZN3cub18CUB_300001_SM_10006detail11EmptyKernelIvEEvv)
        /*0044*/ 	.word	0x00000000


	//----- nvinfo : EIATTR_MIN_STACK_SIZE
	.align		4
.L_56:
        /*0048*/ 	.byte	0x04, 0x12
        /*004a*/ 	.short	(.L_58 - .L_57)
	.align		4
.L_57:
        /*004c*/ 	.word	index@(_Z6kernelPfS_S_)
        /*0050*/ 	.word	0x00000000
.L_58:


//--------------------- .nv.compat                --------------------------
	.section	.nv.compat,"",@"SHT_CUDA_COMPAT_INFO"
	.align	4
        /*0000*/ 	.byte	0x02, 0x09, 0x00, 0x00, 0x02, 0x02, 0x01, 0x00, 0x02, 0x05, 0x05, 0x00, 0x03, 0x07, 0x01, 0x01
        /*0010*/ 	.byte	0x02, 0x03, 0x00, 0x00, 0x02, 0x06, 0x01, 0x00, 0x04, 0x0b, 0x08, 0x00, 0x01, 0x00, 0x00, 0x00
        /*0020*/ 	.byte	0x00, 0x00, 0x00, 0x00


//--------------------- .nv.info._ZN3cub18CUB_300001_SM_10006detail11EmptyKernelIvEEvv --------------------------
	.section	.nv.info._ZN3cub18CUB_300001_SM_10006detail11EmptyKernelIvEEvv,"",@"SHT_CUDA_INFO"
	.sectionflags	@""
	.align	4


	//----- nvinfo : EIATTR_CUDA_API_VERSION
	.align		4
        /*0000*/ 	.byte	0x04, 0x37
        /*0002*/ 	.short	(.L_60 - .L_59)
.L_59:
        /*0004*/ 	.word	0x00000082


	//----- nvinfo : EIATTR_SPARSE_MMA_MASK
	.align		4
.L_60:
        /*0008*/ 	.byte	0x03, 0x50
        /*000a*/ 	.short	0x0000


	//----- nvinfo : EIATTR_MAXREG_COUNT
	.align		4
        /*000c*/ 	.byte	0x03, 0x1b
        /*000e*/ 	.short	0x00ff


	//----- nvinfo : EIATTR_MERCURY_ISA_VERSION
	.align		4
        /*0010*/ 	.byte	0x03, 0x5f
        /*0012*/ 	.short	0x0101


	//----- nvinfo : EIATTR_VRC_CTA_INIT_COUNT
	.align		4
        /*0014*/ 	.byte	0x02, 0x4a
	.zero		1
	.zero		1


	//----- nvinfo : EIATTR_EXIT_INSTR_OFFSETS
	.align		4
        /*0018*/ 	.byte	0x04, 0x1c
        /*001a*/ 	.short	(.L_62 - .L_61)


	//   ....[0]....
.L_61:
        /*001c*/ 	.word	0x00000010


	//----- nvinfo : EIATTR_SW_WAR
	.align		4
.L_62:
        /*0020*/ 	.byte	0x04, 0x36
        /*0022*/ 	.short	(.L_64 - .L_63)
.L_63:
        /*0024*/ 	.word	0x00000008
.L_64:


//--------------------- .nv.info._Z6kernelPfS_S_  --------------------------
	.section	.nv.info._Z6kernelPfS_S_,"",@"SHT_CUDA_INFO"
	.sectionflags	@""
	.align	4


	//----- nvinfo : EIATTR_CUDA_API_VERSION
	.align		4
        /*0000*/ 	.byte	0x04, 0x37
        /*0002*/ 	.short	(.L_66 - .L_65)
.L_65:
        /*0004*/ 	.word	0x00000082


	//----- nvinfo : EIATTR_KPARAM_INFO
	.align		4
.L_66:
        /*0008*/ 	.byte	0x04, 0x17
        /*000a*/ 	.short	(.L_68 - .L_67)
.L_67:
        /*000c*/ 	.word	0x00000000
        /*0010*/ 	.short	0x0002
        /*0012*/ 	.short	0x0010
        /*0014*/ 	.byte	0x00, 0xf5, 0x21, 0x00


	//----- nvinfo : EIATTR_KPARAM_INFO
	.align		4
.L_68:
        /*0018*/ 	.byte	0x04, 0x17
        /*001a*/ 	.short	(.L_70 - .L_69)
.L_69:
        /*001c*/ 	.word	0x00000000
        /*0020*/ 	.short	0x0001
        /*0022*/ 	.short	0x0008
        /*0024*/ 	.byte	0x00, 0xf5, 0x21, 0x00


	//----- nvinfo : EIATTR_KPARAM_INFO
	.align		4
.L_70:
        /*0028*/ 	.byte	0x04, 0x17
        /*002a*/ 	.short	(.L_72 - .L_71)
.L_71:
        /*002c*/ 	.word	0x00000000
        /*0030*/ 	.short	0x0000
        /*0032*/ 	.short	0x0000
        /*0034*/ 	.byte	0x00, 0xf5, 0x21, 0x00


	//----- nvinfo : EIATTR_SPARSE_MMA_MASK
	.align		4
.L_72:
        /*0038*/ 	.byte	0x03, 0x50
        /*003a*/ 	.short	0x0000


	//----- nvinfo : EIATTR_MAXREG_COUNT
	.align		4
        /*003c*/ 	.byte	0x03, 0x1b
        /*003e*/ 	.short	0x00ff


	//----- nvinfo : EIATTR_MERCURY_ISA_VERSION
	.align		4
        /*0040*/ 	.byte	0x03, 0x5f
        /*0042*/ 	.short	0x0101


	//----- nvinfo : EIATTR_VRC_CTA_INIT_COUNT
	.align		4
        /*0044*/ 	.byte	0x02, 0x4a
	.zero		1
	.zero		1


	//----- nvinfo : EIATTR_EXIT_INSTR_OFFSETS
	.align		4
        /*0048*/ 	.byte	0x04, 0x1c
        /*004a*/ 	.short	(.L_74 - .L_73)


	//   ....[0]....
.L_73:
        /*004c*/ 	.word	0x00000140


	//   ....[1]....
        /*0050*/ 	.word	0x00000c80


	//----- nvinfo : EIATTR_CRS_STACK_SIZE
	.align		4
.L_74:
        /*0054*/ 	.byte	0x04, 0x1e
        /*0056*/ 	.short	(.L_76 - .L_75)
.L_75:
        /*0058*/ 	.word	0x00000000


	//----- nvinfo : EIATTR_CBANK_PARAM_SIZE
	.align		4
.L_76:
        /*005c*/ 	.byte	0x03, 0x19
        /*005e*/ 	.short	0x0018


	//----- nvinfo : EIATTR_PARAM_CBANK
	.align		4
        /*0060*/ 	.byte	0x04, 0x0a
        /*0062*/ 	.short	(.L_78 - .L_77)
	.align		4
.L_77:
        /*0064*/ 	.word	index@(.nv.constant0._Z6kernelPfS_S_)
        /*0068*/ 	.short	0x0380
        /*006a*/ 	.short	0x0018


	//----- nvinfo : EIATTR_SW_WAR
	.align		4
.L_78:
        /*006c*/ 	.byte	0x04, 0x36
        /*006e*/ 	.short	(.L_80 - .L_79)
.L_79:
        /*0070*/ 	.word	0x00000008
.L_80:


//--------------------- .nv.callgraph             --------------------------
	.section	.nv.callgraph,"",@"SHT_CUDA_CALLGRAPH"
	.align	4
	.sectionentsize	8
	.align		4
        /*0000*/ 	.word	0x00000000
	.align		4
        /*0004*/ 	.word	0xffffffff
	.align		4
        /*0008*/ 	.word	0x00000000
	.align		4
        /*000c*/ 	.word	0xfffffffe
	.align		4
        /*0010*/ 	.word	0x00000000
	.align		4
        /*0014*/ 	.word	0xfffffffd
	.align		4
        /*0018*/ 	.word	0x00000000
	.align		4
        /*001c*/ 	.word	0xfffffffc


//--------------------- .nv.constant4             --------------------------
	.section	.nv.constant4,"a",@progbits
	.align	8
	.align		8
.nv.constant4:
        /*0000*/ 	.dword	_ZN34_INTERNAL_069a5de9_4_k_cu_5bc773344cuda3std3__45__cpo5beginE
	.align		8
        /*0008*/ 	.dword	_ZN34_INTERNAL_069a5de9_4_k_cu_5bc773344cuda3std3__45__cpo3endE
	.align		8
        /*0010*/ 	.dword	_ZN34_INTERNAL_069a5de9_4_k_cu_5bc773344cuda3std3__45__cpo6cbeginE
	.align		8
        /*0018*/ 	.dword	_ZN34_INTERNAL_069a5de9_4_k_cu_5bc773344cuda3std3__45__cpo4cendE
	.align		8
        /*0020*/ 	.dword	_ZN34_INTERNAL_069a5de9_4_k_cu_5bc773344cuda3std3__45__cpo6rbeginE
	.align		8
        /*0028*/ 	.dword	_ZN34_INTERNAL_069a5de9_4_k_cu_5bc773344cuda3std3__45__cpo4rendE
	.align		8
        /*0030*/ 	.dword	_ZN34_INTERNAL_069a5de9_4_k_cu_5bc773344cuda3std3__45__cpo7crbeginE
	.align		8
        /*0038*/ 	.dword	_ZN34_INTERNAL_069a5de9_4_k_cu_5bc773344cuda3std3__45__cpo5crendE
	.align		8
        /*0040*/ 	.dword	_ZN34_INTERNAL_069a5de9_4_k_cu_5bc773344cuda3std3__436_GLOBAL__N__069a5de9_4_k_cu_5bc773346ignoreE
	.align		8
        /*0048*/ 	.dword	_ZN34_INTERNAL_069a5de9_4_k_cu_5bc773344cuda3std3__419piecewise_constructE
	.align		8
        /*0050*/ 	.dword	_ZN34_INTERNAL_069a5de9_4_k_cu_5bc773344cuda3std3__48in_placeE
	.align		8
        /*0058*/ 	.dword	_ZN34_INTERNAL_069a5de9_4_k_cu_5bc773344cuda3std3__420unreachable_sentinelE
	.align		8
        /*0060*/ 	.dword	_ZN34_INTERNAL_069a5de9_4_k_cu_5bc773344cuda3std3__47nulloptE
	.align		8
        /*0068*/ 	.dword	_ZN34_INTERNAL_069a5de9_4_k_cu_5bc773344cuda3std3__48unexpectE
	.align		8
        /*0070*/ 	.dword	_ZN34_INTERNAL_069a5de9_4_k_cu_5bc773344cuda3std6ranges3__45__cpo4swapE
	.align		8
        /*0078*/ 	.dword	_ZN34_INTERNAL_069a5de9_4_k_cu_5bc773344cuda3std6ranges3__45__cpo9iter_moveE
	.align		8
        /*0080*/ 	.dword	_ZN34_INTERNAL_069a5de9_4_k_cu_5bc773344cuda3std6ranges3__45__cpo5beginE
	.align		8
        /*0088*/ 	.dword	_ZN34_INTERNAL_069a5de9_4_k_cu_5bc773344cuda3std6ranges3__45__cpo3endE
	.align		8
        /*0090*/ 	.dword	_ZN34_INTERNAL_069a5de9_4_k_cu_5bc773344cuda3std6ranges3__45__cpo6cbeginE
	.align		8
        /*0098*/ 	.dword	_ZN34_INTERNAL_069a5de9_4_k_cu_5bc773344cuda3std6ranges3__45__cpo4cendE
	.align		8
        /*00a0*/ 	.dword	_ZN34_INTERNAL_069a5de9_4_k_cu_5bc773344cuda3std6ranges3__45__cpo7advanceE
	.align		8
        /*00a8*/ 	.dword	_ZN34_INTERNAL_069a5de9_4_k_cu_5bc773344cuda3std6ranges3__45__cpo9iter_swapE
	.align		8
        /*00b0*/ 	.dword	_ZN34_INTERNAL_069a5de9_4_k_cu_5bc773344cuda3std6ranges3__45__cpo4nextE
	.align		8
        /*00b8*/ 	.dword	_ZN34_INTERNAL_069a5de9_4_k_cu_5bc773344cuda3std6ranges3__45__cpo4prevE
	.align		8
        /*00c0*/ 	.dword	_ZN34_INTERNAL_069a5de9_4_k_cu_5bc773344cuda3std6ranges3__45__cpo4dataE
	.align		8
        /*00c8*/ 	.dword	_ZN34_INTERNAL_069a5de9_4_k_cu_5bc773344cuda3std6ranges3__45__cpo5cdataE
	.align		8
        /*00d0*/ 	.dword	_ZN34_INTERNAL_069a5de9_4_k_cu_5bc773344cuda3std6ranges3__45__cpo4sizeE
	.align		8
        /*00d8*/ 	.dword	_ZN34_INTERNAL_069a5de9_4_k_cu_5bc773344cuda3std6ranges3__45__cpo5ssizeE
	.align		8
        /*00e0*/ 	.dword	_ZN34_INTERNAL_069a5de9_4_k_cu_5bc773344cuda3std6ranges3__45__cpo8distanceE
	.align		8
        /*00e8*/ 	.dword	_ZN34_INTERNAL_069a5de9_4_k_cu_5bc773346thrust24THRUST_300001_SM_1000_NS8cuda_cub3parE
	.align		8
        /*00f0*/ 	.dword	_ZN34_INTERNAL_069a5de9_4_k_cu_5bc773346thrust24THRUST_300001_SM_1000_NS8cuda_cub10par_nosyncE
	.align		8
        /*00f8*/ 	.dword	_ZN34_INTERNAL_069a5de9_4_k_cu_5bc773346thrust24THRUST_300001_SM_1000_NS6system6detail10sequential3seqE
	.align		8
        /*0100*/ 	.dword	_ZN34_INTERNAL_069a5de9_4_k_cu_5bc773346thrust24THRUST_300001_SM_1000_NS6system3cpp3parE
	.align		8
        /*0108*/ 	.dword	_ZN34_INTERNAL_069a5de9_4_k_cu_5bc773346thrust24THRUST_300001_SM_1000_NS12placeholders2_1E
	.align		8
        /*0110*/ 	.dword	_ZN34_INTERNAL_069a5de9_4_k_cu_5bc773346thrust24THRUST_300001_SM_1000_NS12placeholders2_2E
	.align		8
        /*0118*/ 	.dword	_ZN34_INTERNAL_069a5de9_4_k_cu_5bc773346thrust24THRUST_300001_SM_1000_NS12placeholders2_3E
	.align		8
        /*0120*/ 	.dword	_ZN34_INTERNAL_069a5de9_4_k_cu_5bc773346thrust24THRUST_300001_SM_1000_NS12placeholders2_4E
	.align		8
        /*0128*/ 	.dword	_ZN34_INTERNAL_069a5de9_4_k_cu_5bc773346thrust24THRUST_300001_SM_1000_NS12placeholders2_5E
	.align		8
        /*0130*/ 	.dword	_ZN34_INTERNAL_069a5de9_4_k_cu_5bc773346thrust24THRUST_300001_SM_1000_NS12placeholders2_6E
	.align		8
        /*0138*/ 	.dword	_ZN34_INTERNAL_069a5de9_4_k_cu_5bc773346thrust24THRUST_300001_SM_1000_NS12placeholders2_7E
	.align		8
        /*0140*/ 	.dword	_ZN34_INTERNAL_069a5de9_4_k_cu_5bc773346thrust24THRUST_300001_SM_1000_NS12placeholders2_8E
	.align		8
        /*0148*/ 	.dword	_ZN34_INTERNAL_069a5de9_4_k_cu_5bc773346thrust24THRUST_300001_SM_1000_NS12placeholders2_9E
	.align		8
        /*0150*/ 	.dword	_ZN34_INTERNAL_069a5de9_4_k_cu_5bc773346thrust24THRUST_300001_SM_1000_NS12placeholders3_10E
	.align		8
        /*0158*/ 	.dword	_ZN34_INTERNAL_069a5de9_4_k_cu_5bc773346thrust24THRUST_300001_SM_1000_NS3seqE
	.align		8
        /*0160*/ 	.dword	_ZN34_INTERNAL_069a5de9_4_k_cu_5bc773346thrust24THRUST_300001_SM_1000_NS6deviceE


//--------------------- .text._ZN3cub18CUB_300001_SM_10006detail11EmptyKernelIvEEvv --------------------------
	.section	.text._ZN3cub18CUB_300001_SM_10006detail11EmptyKernelIvEEvv,"ax",@progbits
	.align	128
        .global         _ZN3cub18CUB_300001_SM_10006detail11EmptyKernelIvEEvv
        .type           _ZN3cub18CUB_300001_SM_10006detail11EmptyKernelIvEEvv,@function
        .size           _ZN3cub18CUB_300001_SM_10006detail11EmptyKernelIvEEvv,(.L_x_19 - _ZN3cub18CUB_300001_SM_10006detail11EmptyKernelIvEEvv)
        .other          _ZN3cub18CUB_300001_SM_10006detail11EmptyKernelIvEEvv,@"STO_CUDA_ENTRY STV_DEFAULT"
_ZN3cub18CUB_300001_SM_10006detail11EmptyKernelIvEEvv:
.text._ZN3cub18CUB_300001_SM_10006detail11EmptyKernelIvEEvv:
[----:B------:R-:W-:Y:S01]  /*0000*/  LDC R1, c[0x0][0x37c] ;  /* 0x0000df00ff017b82 */ /* 0x000fe20000000800 */
[----:B------:R-:W-:Y:S05]  /*0010*/  EXIT ;  /* 0x000000000000794d */ /* 0x000fea0003800000 */
.L_x_0:
[----:B------:R-:W-:-:S00]  /*0020*/  BRA `(.L_x_0) ;  /* 0xfffffffc00fc7947 */ /* 0x000fc0000383ffff */
[----:B------:R-:W-:-:S00]  /*0030*/  NOP ;  /* 0x0000000000007918 */ /* 0x000fc00000000000 */
        /* <DEDUP_REMOVED lines=12> */
.L_x_19:


//--------------------- .text._Z6kernelPfS_S_     --------------------------
	.section	.text._Z6kernelPfS_S_,"ax",@progbits
	.align	128
        .global         _Z6kernelPfS_S_
        .type           _Z6kernelPfS_S_,@function
        .size           _Z6kernelPfS_S_,(.L_x_18 - _Z6kernelPfS_S_)
        .other          _Z6kernelPfS_S_,@"STO_CUDA_ENTRY STV_DEFAULT"
_Z6kernelPfS_S_:
.text._Z6kernelPfS_S_:
[----:B------:R-:W-:Y:S01]  /*0000*/  LDC R1, c[0x0][0x37c] ;  /* 0x0000df00ff017b82 */ /* 0x000fe20000000800 */
[----:B------:R-:W0:Y:S07]  /*0010*/  S2R R20, SR_TID.X ;  /* 0x0000000000147919 */ /* 0x000e2e0000002100 */
[----:B------:R-:W1:Y:S01]  /*0020*/  S2UR UR6, SR_CTAID.X ;  /* 0x00000000000679c3 */ /* 0x000e620000002500 */
[----:B------:R-:W-:Y:S01]  /*0030*/  BSSY.RECONVERGENT B0, `(.L_x_1) ;  /* 0x000000b000007945 */ /* 0x000fe20003800200 */
[----:B-1----:R-:W-:-:S06]  /*0040*/  UIADD3 UR4, UPT, UPT, UR6, 0x1, URZ ;  /* 0x0000000106047890 */ /* 0x002fcc000fffe0ff */
[----:B------:R-:W-:Y:S01]  /*0050*/  IMAD.U32 R0, RZ, RZ, UR4 ;  /* 0x00000004ff007e24 */ /* 0x000fe2000f8e00ff */
[----:B0-----:R-:W-:-:S13]  /*0060*/  ISETP.NE.AND P0, PT, R20, RZ, PT ;  /* 0x000000ff1400720c */ /* 0x001fda0003f05270 */
[----:B------:R-:W-:Y:S05]  /*0070*/  @!P0 BRA `(.L_x_2) ;  /* 0x0000000000188947 */ /* 0x000fea0003800000 */
[----:B------:R-:W-:-:S07]  /*0080*/  IMAD.MOV.U32 R3, RZ, RZ, RZ ;  /* 0x000000ffff037224 */ /* 0x000fce00078e00ff */
.L_x_3:
[----:B------:R-:W-:Y:S01]  /*0090*/  VIADD R3, R3, 0x1 ;  /* 0x0000000103037836 */ /* 0x000fe20000000000 */
[----:B------:R-:W-:Y:S02]  /*00a0*/  ISETP.GT.U32.AND P2, PT, R0, 0x1, PT ;  /* 0x000000010000780c */ /* 0x000fe40003f44070 */
[----:B------:R-:W-:Y:S02]  /*00b0*/  SHF.R.U32.HI R0, RZ, 0x1, R0 ;  /* 0x00000001ff007819 */ /* 0x000fe40000011600 */
[----:B------:R-:W-:-:S13]  /*00c0*/  ISETP.GE.U32.AND P1, PT, R3, R20, PT ;  /* 0x000000140300720c */ /* 0x000fda0003f26070 */
[----:B------:R-:W-:Y:S05]  /*00d0*/  @!P1 BRA P2, `(.L_x_3) ;  /* 0xfffffffc00ec9947 */ /* 0x000fea000103ffff */
.L_x_2:
[----:B------:R-:W-:Y:S05]  /*00e0*/  BSYNC.RECONVERGENT B0 ;  /* 0x0000000000007941 */ /* 0x000fea0003800200 */
.L_x_1:
[----:B------:R-:W0:Y:S01]  /*00f0*/  S2UR UR5, SR_CgaCtaId ;  /* 0x00000000000579c3 */ /* 0x000e220000008800 */
[----:B------:R-:W-:Y:S01]  /*0100*/  UMOV UR4, 0x400 ;  /* 0x0000040000047882 */ /* 0x000fe20000000000 */
[----:B------:R-:W-:Y:S01]  /*0110*/  LOP3.LUT R3, R0, 0x1, RZ, 0xc0, !PT ;  /* 0x0000000100037812 */ /* 0x000fe200078ec0ff */
[----:B0-----:R-:W-:-:S09]  /*0120*/  ULEA UR4, UR5, UR4, 0x18 ;  /* 0x0000000405047291 */ /* 0x001fd2000f8ec0ff */
[----:B------:R0:W-:Y:S01]  /*0130*/  STS.U8 [R20+UR4], R3 ;  /* 0x0000000314007988 */ /* 0x0001e20008000004 */
[----:B------:R-:W-:Y:S05]  /*0140*/  @!P0 EXIT ;  /* 0x000000000000894d */ /* 0x000fea0003800000 */
[----:B------:R-:W-:Y:S01]  /*0150*/  ISETP.GT.U32.AND P0, PT, R20, 0x4, PT ;  /* 0x000000041400780c */ /* 0x000fe20003f04070 */
[----:B------:R-:W1:Y:S01]  /*0160*/  LDCU.64 UR8, c[0x0][0x358] ;  /* 0x00006b00ff0877ac */ /* 0x000e620008000a00 */
[----:B------:R-:W-:Y:S01]  /*0170*/  BSSY.RECONVERGENT B1, `(.L_x_4) ;  /* 0x000009b000017945 */ /* 0x000fe20003800200 */
[----:B------:R-:W-:Y:S02]  /*0180*/  HFMA2 R23, -RZ, RZ, 0, 0 ;  /* 0x00000000ff177431 */ /* 0x000fe400000001ff */
[----:B------:R-:W-:-:S08]  /*0190*/  IMAD.MOV.U32 R21, RZ, RZ, RZ ;  /* 0x000000ffff157224 */ /* 0x000fd000078e00ff */
[----:B------:R-:W-:Y:S05]  /*01a0*/  @P0 BRA `(.L_x_5) ;  /* 0x00000008005c0947 */ /* 0x000fea0003800000 */
[----:B0-----:R-:W0:Y:S01]  /*01b0*/  LDC.64 R2, c[0x0][0x388] ;  /* 0x0000e200ff027b82 */ /* 0x001e220000000a00 */
[----:B------:R-:W-:Y:S01]  /*01c0*/  ISETP.GE.AND P0, PT, R20, 0x5, PT ;  /* 0x000000051400780c */ /* 0x000fe20003f06270 */
[----:B------:R-:W-:Y:S01]  /*01d0*/  BSSY.RELIABLE B0, `(.L_x_6) ;  /* 0x0000080000007945 */ /* 0x000fe20003800100 */
[----:B------:R-:W-:Y:S01]  /*01e0*/  CS2R R22, SRZ ;  /* 0x0000000000167805 */ /* 0x000fe2000001ff00 */
[----:B------:R-:W-:Y:S02]  /*01f0*/  IMAD.MOV.U32 R0, RZ, RZ, R20 ;  /* 0x000000ffff007224 */ /* 0x000fe400078e0014 */
[----:B------:R-:W-:Y:S02]  /*0200*/  IMAD.MOV.U32 R21, RZ, RZ, RZ ;  /* 0x000000ffff157224 */ /* 0x000fe400078e00ff */
[----:B------:R-:W2:Y:S06]  /*0210*/  LDC.64 R4, c[0x0][0x390] ;  /* 0x0000e400ff047b82 */ /* 0x000eac0000000a00 */
[----:B------:R-:W-:Y:S05]  /*0220*/  @P0 BRA `(.L_x_7) ;  /* 0x0000000400e80947 */ /* 0x000fea0003800000 */
[----:B------:R-:W-:Y:S01]  /*0230*/  IADD3 R6, PT, PT, -R0, 0x5, RZ ;  /* 0x0000000500067810 */ /* 0x000fe20007ffe1ff */
[----:B------:R-:W-:Y:S01]  /*0240*/  BSSY.RECONVERGENT B2, `(.L_x_8) ;  /* 0x000004b000027945 */ /* 0x000fe20003800200 */
[----:B------:R-:W-:Y:S02]  /*0250*/  PLOP3.LUT P0, PT, PT, PT, PT, 0x80, 0x8 ;  /* 0x000000000008781c */ /* 0x000fe40003f0f070 */
[----:B------:R-:W-:-:S13]  /*0260*/  ISETP.GT.AND P1, PT, R6, 0x3, PT ;  /* 0x000000030600780c */ /* 0x000fda0003f24270 */
[----:B------:R-:W-:Y:S05]  /*0270*/  @!P1 BRA `(.L_x_9) ;  /* 0x00000004001c9947 */ /* 0x000fea0003800000 */
[----:B------:R-:W3:Y:S01]  /*0280*/  LDC.64 R8, c[0x0][0x388] ;  /* 0x0000e200ff087b82 */ /* 0x000ee20000000a00 */
[----:B------:R-:W-:-:S07]  /*0290*/  PLOP3.LUT P0, PT, PT, PT, PT, 0x8, 0x80 ;  /* 0x000000000080781c */ /* 0x000fce0003f0e170 */
[----:B------:R-:W4:Y:S06]  /*02a0*/  LDC.64 R6, c[0x0][0x390] ;  /* 0x0000e400ff067b82 */ /* 0x000f2c0000000a00 */
.L_x_10:
[----:B------:R-:W-:Y:S04]  /*02b0*/  LDS.S8 R11, [R22+UR4] ;  /* 0x00000004160b7984 */ /* 0x000fe80008000200 */
[----:B------:R-:W5:Y:S04]  /*02c0*/  LDS.S8 R10, [R0+UR4] ;  /* 0x00000004000a7984 */ /* 0x000f680008000200 */
[----:B------:R-:W-:Y:S04]  /*02d0*/  LDS.S8 R13, [R22+UR4+0x1] ;  /* 0x00000104160d7984 */ /* 0x000fe80008000200 */
[----:B------:R-:W0:Y:S04]  /*02e0*/  LDS.S8 R14, [R0+UR4+0x1] ;  /* 0x00000104000e7984 */ /* 0x000e280008000200 */
[----:B------:R-:W-:Y:S04]  /*02f0*/  LDS.S8 R16, [R22+UR4+0x2] ;  /* 0x0000020416107984 */ /* 0x000fe80008000200 */
[----:B------:R-:W1:Y:S04]  /*0300*/  LDS.S8 R17, [R0+UR4+0x2] ;  /* 0x0000020400117984 */ /* 0x000e680008000200 */
[----:B------:R-:W-:Y:S04]  /*0310*/  LDS.S8 R18, [R22+UR4+0x3] ;  /* 0x0000030416127984 */ /* 0x000fe80008000200 */
[----:B------:R-:W2:Y:S01]  /*0320*/  LDS.S8 R19, [R0+UR4+0x3] ;  /* 0x0000030400137984 */ /* 0x000ea20008000200 */
[----:B-----5:R-:W-:-:S04]  /*0330*/  IADD3 R11, PT, PT, R11, 0x2, -R10 ;  /* 0x000000020b0b7810 */ /* 0x020fc80007ffe80a */
[----:B------:R-:W-:Y:S02]  /*0340*/  LOP3.LUT R12, R11, 0xffff, RZ, 0xc0, !PT ;  /* 0x0000ffff0b0c7812 */ /* 0x000fe400078ec0ff */
[----:B0-----:R-:W-:Y:S02]  /*0350*/  IADD3 R10, PT, PT, R13, 0x2, -R14 ;  /* 0x000000020d0a7810 */ /* 0x001fe40007ffe80e */
[----:B------:R-:W-:Y:S02]  /*0360*/  LEA.HI R12, R12, R11, RZ, 0x11 ;  /* 0x0000000b0c0c7211 */ /* 0x000fe400078f88ff */
[----:B------:R-:W-:Y:S02]  /*0370*/  LOP3.LUT R15, R10, 0xffff, RZ, 0xc0, !PT ;  /* 0x0000ffff0a0f7812 */ /* 0x000fe400078ec0ff */
[----:B------:R-:W-:Y:S02]  /*0380*/  LOP3.LUT R14, R12, 0xfffe, RZ, 0xc0, !PT ;  /* 0x0000fffe0c0e7812 */ /* 0x000fe400078ec0ff */
[----:B-1----:R-:W-:-:S02]  /*0390*/  IADD3 R13, PT, PT, R16, 0x2, -R17 ;  /* 0x00000002100d7810 */ /* 0x002fc40007ffe811 */
[----:B------:R-:W-:Y:S01]  /*03a0*/  LEA.HI R15, R15, R10, RZ, 0x11 ;  /* 0x0000000a0f0f7211 */ /* 0x000fe200078f88ff */
[----:B------:R-:W-:Y:S01]  /*03b0*/  IMAD.MOV R14, RZ, RZ, -R14 ;  /* 0x000000ffff0e7224 */ /* 0x000fe200078e0a0e */
[----:B------:R-:W-:Y:S02]  /*03c0*/  LOP3.LUT R16, R13, 0xffff, RZ, 0xc0, !PT ;  /* 0x0000ffff0d107812 */ /* 0x000fe400078ec0ff */
[----:B------:R-:W-:Y:S02]  /*03d0*/  LOP3.LUT R15, R15, 0xfffe, RZ, 0xc0, !PT ;  /* 0x0000fffe0f0f7812 */ /* 0x000fe400078ec0ff */
[----:B--2---:R-:W-:Y:S02]  /*03e0*/  IADD3 R12, PT, PT, R18, 0x2, -R19 ;  /* 0x00000002120c7810 */ /* 0x004fe40007ffe813 */
[----:B------:R-:W-:Y:S01]  /*03f0*/  LEA.HI R16, R16, R13, RZ, 0x11 ;  /* 0x0000000d10107211 */ /* 0x000fe200078f88ff */
[----:B------:R-:W-:Y:S01]  /*0400*/  IMAD.MOV R15, RZ, RZ, -R15 ;  /* 0x000000ffff0f7224 */ /* 0x000fe200078e0a0f */
[----:B------:R-:W-:-:S02]  /*0410*/  LOP3.LUT R17, R12, 0xffff, RZ, 0xc0, !PT ;  /* 0x0000ffff0c117812 */ /* 0x000fc400078ec0ff */
[----:B------:R-:W-:Y:S02]  /*0420*/  PRMT R14, R14, 0x7710, RZ ;  /* 0x000077100e0e7816 */ /* 0x000fe400000000ff */
[----:B------:R-:W-:Y:S02]  /*0430*/  LOP3.LUT R16, R16, 0xfffe, RZ, 0xc0, !PT ;  /* 0x0000fffe10107812 */ /* 0x000fe400078ec0ff */
[----:B------:R-:W-:Y:S02]  /*0440*/  LEA.HI R17, R17, R12, RZ, 0x11 ;  /* 0x0000000c11117211 */ /* 0x000fe400078f88ff */
[----:B------:R-:W-:Y:S01]  /*0450*/  IADD3 R14, PT, PT, R11, R14, RZ ;  /* 0x0000000e0b0e7210 */ /* 0x000fe20007ffe0ff */
[----:B------:R-:W-:Y:S01]  /*0460*/  IMAD.MOV R16, RZ, RZ, -R16 ;  /* 0x000000ffff107224 */ /* 0x000fe200078e0a10 */
[----:B------:R-:W-:Y:S02]  /*0470*/  PRMT R11, R15, 0x7710, RZ ;  /* 0x000077100f0b7816 */ /* 0x000fe400000000ff */
[----:B------:R-:W-:-:S02]  /*0480*/  LOP3.LUT R17, R17, 0xfffe, RZ, 0xc0, !PT ;  /* 0x0000fffe11117812 */ /* 0x000fc400078ec0ff */
[----:B------:R-:W-:Y:S01]  /*0490*/  PRMT R25, R14, 0x9910, RZ ;  /* 0x000099100e197816 */ /* 0x000fe200000000ff */
[----:B------:R-:W-:Y:S01]  /*04a0*/  IMAD.IADD R11, R10, 0x1, R11 ;  /* 0x000000010a0b7824 */ /* 0x000fe200078e020b */
[----:B------:R-:W-:Y:S01]  /*04b0*/  PRMT R10, R16, 0x7710, RZ ;  /* 0x00007710100a7816 */ /* 0x000fe200000000ff */
[----:B------:R-:W-:Y:S02]  /*04c0*/  IMAD.MOV R15, RZ, RZ, -R17 ;  /* 0x000000ffff0f7224 */ /* 0x000fe400078e0a11 */
[----:B---3--:R-:W-:-:S03]  /*04d0*/  IMAD.WIDE R26, R25, 0x4, R8 ;  /* 0x00000004191a7825 */ /* 0x008fc600078e0208 */
[----:B------:R-:W-:Y:S01]  /*04e0*/  PRMT R15, R15, 0x7710, RZ ;  /* 0x000077100f0f7816 */ /* 0x000fe200000000ff */
[----:B------:R-:W-:Y:S01]  /*04f0*/  IMAD.IADD R10, R13, 0x1, R10 ;  /* 0x000000010d0a7824 */ /* 0x000fe200078e020a */
[----:B------:R-:W-:Y:S01]  /*0500*/  PRMT R13, R11, 0x9910, RZ ;  /* 0x000099100b0d7816 */ /* 0x000fe200000000ff */
[----:B----4-:R-:W-:Y:S01]  /*0510*/  IMAD.WIDE R24, R25, 0x4, R6 ;  /* 0x0000000419187825 */ /* 0x010fe200078e0206 */
[----:B------:R-:W-:Y:S01]  /*0520*/  IADD3 R15, PT, PT, R12, R15, RZ ;  /* 0x0000000f0c0f7210 */ /* 0x000fe20007ffe0ff */
[----:B------:R-:W2:Y:S01]  /*0530*/  LDG.E R26, desc[UR8][R26.64] ;  /* 0x000000081a1a7981 */ /* 0x000ea2000c1e1900 */
[----:B------:R-:W-:Y:S01]  /*0540*/  PRMT R11, R10, 0x9910, RZ ;  /* 0x000099100a0b7816 */ /* 0x000fe200000000ff */
[----:B------:R-:W-:Y:S01]  /*0550*/  IMAD.WIDE R28, R13, 0x4, R8 ;  /* 0x000000040d1c7825 */ /* 0x000fe200078e0208 */
[----:B------:R-:W-:Y:S01]  /*0560*/  PRMT R19, R15, 0x9910, RZ ;  /* 0x000099100f137816 */ /* 0x000fe200000000ff */
[----:B------:R-:W3:Y:S02]  /*0570*/  LDG.E R24, desc[UR8][R24.64] ;  /* 0x0000000818187981 */ /* 0x000ee4000c1e1900 */
[----:B------:R-:W-:-:S02]  /*0580*/  IMAD.WIDE R12, R13, 0x4, R6 ;  /* 0x000000040d0c7825 */ /* 0x000fc400078e0206 */
[----:B------:R-:W4:Y:S02]  /*0590*/  LDG.E R28, desc[UR8][R28.64] ;  /* 0x000000081c1c7981 */ /* 0x000f24000c1e1900 */
[C---:B------:R-:W-:Y:S02]  /*05a0*/  IMAD.WIDE R14, R11.reuse, 0x4, R8 ;  /* 0x000000040b0e7825 */ /* 0x040fe400078e0208 */
[----:B------:R-:W5:Y:S02]  /*05b0*/  LDG.E R12, desc[UR8][R12.64] ;  /* 0x000000080c0c7981 */ /* 0x000f64000c1e1900 */
[----:B------:R-:W-:Y:S02]  /*05c0*/  IMAD.WIDE R10, R11, 0x4, R6 ;  /* 0x000000040b0a7825 */ /* 0x000fe400078e0206 */
[----:B------:R-:W5:Y:S02]  /*05d0*/  LDG.E R14, desc[UR8][R14.64] ;  /* 0x000000080e0e7981 */ /* 0x000f64000c1e1900 */
[----:B------:R-:W-:-:S02]  /*05e0*/  IMAD.WIDE R16, R19, 0x4, R8 ;  /* 0x0000000413107825 */ /* 0x000fc400078e0208 */
[----:B------:R-:W5:Y:S02]  /*05f0*/  LDG.E R10, desc[UR8][R10.64] ;  /* 0x000000080a0a7981 */ /* 0x000f64000c1e1900 */
[----:B------:R-:W-:Y:S02]  /*0600*/  IMAD.WIDE R18, R19, 0x4, R6 ;  /* 0x0000000413127825 */ /* 0x000fe400078e0206 */
[----:B------:R-:W5:Y:S04]  /*0610*/  LDG.E R16, desc[UR8][R16.64] ;  /* 0x0000000810107981 */ /* 0x000f68000c1e1900 */
[----:B------:R-:W5:Y:S01]  /*0620*/  LDG.E R18, desc[UR8][R18.64] ;  /* 0x0000000812127981 */ /* 0x000f62000c1e1900 */
[----:B------:R-:W-:-:S05]  /*0630*/  VIADD R0, R0, 0x4 ;  /* 0x0000000400007836 */ /* 0x000fca0000000000 */
[----:B------:R-:W-:Y:S01]  /*0640*/  ISETP.GE.AND P1, PT, R0, 0x2, PT ;  /* 0x000000020000780c */ /* 0x000fe20003f26270 */
[----:B------:R-:W-:Y:S02]  /*0650*/  VIADD R22, R22, 0x4 ;  /* 0x0000000416167836 */ /* 0x000fe40000000000 */
[----:B--2---:R-:W-:Y:S01]  /*0660*/  FADD R21, R26, R21 ;  /* 0x000000151a157221 */ /* 0x004fe20000000000 */
[----:B---3--:R-:W-:-:S03]  /*0670*/  FADD R23, R24, R23 ;  /* 0x0000001718177221 */ /* 0x008fc60000000000 */
[----:B----4-:R-:W-:Y:S01]  /*0680*/  FADD R21, R21, R28 ;  /* 0x0000001c15157221 */ /* 0x010fe20000000000 */
[----:B-----5:R-:W-:-:S03]  /*0690*/  FADD R23, R23, R12 ;  /* 0x0000000c17177221 */ /* 0x020fc60000000000 */
[----:B------:R-:W-:Y:S01]  /*06a0*/  FADD R21, R21, R14 ;  /* 0x0000000e15157221 */ /* 0x000fe20000000000 */
[----:B------:R-:W-:-:S03]  /*06b0*/  FADD R23, R23, R10 ;  /* 0x0000000a17177221 */ /* 0x000fc60000000000 */
[----:B------:R-:W-:Y:S01]  /*06c0*/  FADD R21, R21, R16 ;  /* 0x0000001015157221 */ /* 0x000fe20000000000 */
[----:B------:R-:W-:Y:S01]  /*06d0*/  FADD R23, R23, R18 ;  /* 0x0000001217177221 */ /* 0x000fe20000000000 */
[----:B------:R-:W-:Y:S06]  /*06e0*/  @!P1 BRA `(.L_x_10) ;  /* 0xfffffff800f09947 */ /* 0x000fec000383ffff */
.L_x_9:
[----:B-1----:R-:W-:Y:S05]  /*06f0*/  BSYNC.RECONVERGENT B2 ;  /* 0x0000000000027941 */ /* 0x002fea0003800200 */
.L_x_8:
[----:B------:R-:W-:Y:S01]  /*0700*/  IADD3 R6, PT, PT, -R0, 0x5, RZ ;  /* 0x0000000500067810 */ /* 0x000fe20007ffe1ff */
[----:B------:R-:W-:Y:S03]  /*0710*/  BSSY.RECONVERGENT B2, `(.L_x_11) ;  /* 0x0000028000027945 */ /* 0x000fe60003800200 */
[----:B------:R-:W-:-:S13]  /*0720*/  ISETP.GT.AND P1, PT, R6, 0x1, PT ;  /* 0x000000010600780c */ /* 0x000fda0003f24270 */
[----:B------:R-:W-:Y:S05]  /*0730*/  @!P1 BRA `(.L_x_12) ;  /* 0x0000000000949947 */ /* 0x000fea0003800000 */
[----:B------:R-:W-:Y:S04]  /*0740*/  LDS.S8 R6, [R22+UR4] ;  /* 0x0000000416067984 */ /* 0x000fe80008000200 */
[----:B------:R-:W1:Y:S04]  /*0750*/  LDS.S8 R7, [R0+UR4] ;  /* 0x0000000400077984 */ /* 0x000e680008000200 */
[----:B------:R-:W-:Y:S04]  /*0760*/  LDS.S8 R8, [R22+UR4+0x1] ;  /* 0x0000010416087984 */ /* 0x000fe80008000200 */
[----:B------:R-:W3:Y:S01]  /*0770*/  LDS.S8 R9, [R0+UR4+0x1] ;  /* 0x0000010400097984 */ /* 0x000ee20008000200 */
[----:B-1----:R-:W-:-:S04]  /*0780*/  IADD3 R10, PT, PT, R6, 0x2, -R7 ;  /* 0x00000002060a7810 */ /* 0x002fc80007ffe807 */
[----:B------:R-:W-:Y:S02]  /*0790*/  LOP3.LUT R7, R10, 0xffff, RZ, 0xc0, !PT ;  /* 0x0000ffff0a077812 */ /* 0x000fe400078ec0ff */
[----:B---3--:R-:W-:Y:S02]  /*07a0*/  IADD3 R12, PT, PT, R8, 0x2, -R9 ;  /* 0x00000002080c7810 */ /* 0x008fe40007ffe809 */
[----:B------:R-:W-:Y:S02]  /*07b0*/  LEA.HI R7, R7, R10, RZ, 0x11 ;  /* 0x0000000a07077211 */ /* 0x000fe400078f88ff */
[----:B------:R-:W-:Y:S02]  /*07c0*/  LOP3.LUT R9, R12, 0xffff, RZ, 0xc0, !PT ;  /* 0x0000ffff0c097812 */ /* 0x000fe400078ec0ff */
[----:B------:R-:W-:Y:S02]  /*07d0*/  LOP3.LUT R11, R7, 0xfffe, RZ, 0xc0, !PT ;  /* 0x0000fffe070b7812 */ /* 0x000fe400078ec0ff */
[----:B------:R-:W-:Y:S01]  /*07e0*/  LEA.HI R13, R9, R12, RZ, 0x11 ;  /* 0x0000000c090d7211 */ /* 0x000fe200078f88ff */
[----:B------:R-:W1:Y:S02]  /*07f0*/  LDC.64 R6, c[0x0][0x390] ;  /* 0x0000e400ff067b82 */ /* 0x000e640000000a00 */
[----:B------:R-:W-:Y:S01]  /*0800*/  IMAD.MOV R11, RZ, RZ, -R11 ;  /* 0x000000ffff0b7224 */ /* 0x000fe200078e0a0b */
[----:B------:R-:W-:-:S04]  /*0810*/  LOP3.LUT R13, R13, 0xfffe, RZ, 0xc0, !PT ;  /* 0x0000fffe0d0d7812 */ /* 0x000fc800078ec0ff */
[----:B------:R-:W-:Y:S01]  /*0820*/  PRMT R11, R11, 0x7710, RZ ;  /* 0x000077100b0b7816 */ /* 0x000fe200000000ff */
[----:B------:R-:W3:Y:S01]  /*0830*/  LDC.64 R8, c[0x0][0x388] ;  /* 0x0000e200ff087b82 */ /* 0x000ee20000000a00 */
[----:B------:R-:W-:Y:S02]  /*0840*/  IMAD.MOV R13, RZ, RZ, -R13 ;  /* 0x000000ffff0d7224 */ /* 0x000fe400078e0a0d */
[----:B------:R-:W-:-:S03]  /*0850*/  IADD3 R11, PT, PT, R10, R11, RZ ;  /* 0x0000000b0a0b7210 */ /* 0x000fc60007ffe0ff */
[----:B------:R-:W-:Y:S02]  /*0860*/  PRMT R13, R13, 0x7710, RZ ;  /* 0x000077100d0d7816 */ /* 0x000fe400000000ff */
[----:B------:R-:W-:-:S03]  /*0870*/  PRMT R11, R11, 0x9910, RZ ;  /* 0x000099100b0b7816 */ /* 0x000fc600000000ff */
[----:B------:R-:W-:-:S05]  /*0880*/  IMAD.IADD R13, R12, 0x1, R13 ;  /* 0x000000010c0d7824 */ /* 0x000fca00078e020d */
[----:B------:R-:W-:Y:S01]  /*0890*/  PRMT R15, R13, 0x9910, RZ ;  /* 0x000099100d0f7816 */ /* 0x000fe200000000ff */
[----:B---3--:R-:W-:-:S04]  /*08a0*/  IMAD.WIDE R12, R11, 0x4, R8 ;  /* 0x000000040b0c7825 */ /* 0x008fc800078e0208 */
[----:B-1----:R-:W-:Y:S02]  /*08b0*/  IMAD.WIDE R10, R11, 0x4, R6 ;  /* 0x000000040b0a7825 */ /* 0x002fe400078e0206 */
[----:B------:R-:W3:Y:S02]  /*08c0*/  LDG.E R12, desc[UR8][R12.64] ;  /* 0x000000080c0c7981 */ /* 0x000ee4000c1e1900 */
[C---:B------:R-:W-:Y:S02]  /*08d0*/  IMAD.WIDE R8, R15.reuse, 0x4, R8 ;  /* 0x000000040f087825 */ /* 0x040fe400078e0208 */
[----:B------:R-:W4:Y:S02]  /*08e0*/  LDG.E R10, desc[UR8][R10.64] ;  /* 0x000000080a0a7981 */ /* 0x000f24000c1e1900 */
[----:B------:R-:W-:Y:S02]  /*08f0*/  IMAD.WIDE R6, R15, 0x4, R6 ;  /* 0x000000040f067825 */ /* 0x000fe400078e0206 */
[----:B------:R-:W5:Y:S04]  /*0900*/  LDG.E R8, desc[UR8][R8.64] ;  /* 0x0000000808087981 */ /* 0x000f68000c1e1900 */
[----:B------:R-:W2:Y:S01]  /*0910*/  LDG.E R6, desc[UR8][R6.64] ;  /* 0x0000000806067981 */ /* 0x000ea2000c1e1900 */
[----:B------:R-:W-:Y:S01]  /*0920*/  PLOP3.LUT P0, PT, PT, PT, PT, 0x8, 0x80 ;  /* 0x000000000080781c */ /* 0x000fe20003f0e170 */
[----:B------:R-:W-:-:S02]  /*0930*/  VIADD R22, R22, 0x2 ;  /* 0x0000000216167836 */ /* 0x000fc40000000000 */
[----:B------:R-:W-:Y:S02]  /*0940*/  VIADD R0, R0, 0x2 ;  /* 0x0000000200007836 */ /* 0x000fe40000000000 */
[----:B---3--:R-:W-:Y:S01]  /*0950*/  FADD R21, R21, R12 ;  /* 0x0000000c15157221 */ /* 0x008fe20000000000 */
[----:B----4-:R-:W-:-:S03]  /*0960*/  FADD R23, R23, R10 ;  /* 0x0000000a17177221 */ /* 0x010fc60000000000 */
[----:B-----5:R-:W-:Y:S01]  /*0970*/  FADD R21, R21, R8 ;  /* 0x0000000815157221 */ /* 0x020fe20000000000 */
[----:B--2---:R-:W-:-:S07]  /*0980*/  FADD R23, R23, R6 ;  /* 0x0000000617177221 */ /* 0x004fce0000000000 */
.L_x_12:
[----:B------:R-:W-:Y:S05]  /*0990*/  BSYNC.RECONVERGENT B2 ;  /* 0x0000000000027941 */ /* 0x000fea0003800200 */
.L_x_11:
[----:B------:R-:W-:-:S13]  /*09a0*/  ISETP.NE.OR P0, PT, R0, 0x5, P0 ;  /* 0x000000050000780c */ /* 0x000fda0000705670 */
[----:B------:R-:W-:Y:S05]  /*09b0*/  @!P0 BREAK.RELIABLE B0 ;  /* 0x0000000000008942 */ /* 0x000fea0003800100 */
[----:B------:R-:W-:Y:S05]  /*09c0*/  @!P0 BRA `(.L_x_5) ;  /* 0x0000000000548947 */ /* 0x000fea0003800000 */
.L_x_7:
[----:B-1----:R-:W-:Y:S05]  /*09d0*/  BSYNC.RELIABLE B0 ;  /* 0x0000000000007941 */ /* 0x002fea0003800100 */
.L_x_6:
[----:B------:R-:W-:Y:S04]  /*09e0*/  LDS.S8 R6, [R22+UR4] ;  /* 0x0000000416067984 */ /* 0x000fe80008000200 */
[----:B------:R-:W1:Y:S02]  /*09f0*/  LDS.S8 R7, [R0+UR4] ;  /* 0x0000000400077984 */ /* 0x000e640008000200 */
[----:B-1----:R-:W-:-:S04]  /*0a00*/  IADD3 R6, PT, PT, R6, 0x2, -R7 ;  /* 0x0000000206067810 */ /* 0x002fc80007ffe807 */
[----:B------:R-:W-:-:S04]  /*0a10*/  LOP3.LUT R7, R6, 0xffff, RZ, 0xc0, !PT ;  /* 0x0000ffff06077812 */ /* 0x000fc800078ec0ff */
[----:B------:R-:W-:-:S04]  /*0a20*/  LEA.HI R7, R7, R6, RZ, 0x11 ;  /* 0x0000000607077211 */ /* 0x000fc800078f88ff */
[----:B------:R-:W-:-:S04]  /*0a30*/  LOP3.LUT R7, R7, 0xfffe, RZ, 0xc0, !PT ;  /* 0x0000fffe07077812 */ /* 0x000fc800078ec0ff */
[----:B------:R-:W-:-:S04]  /*0a40*/  IADD3 R7, PT, PT, RZ, -R7, RZ ;  /* 0x80000007ff077210 */ /* 0x000fc80007ffe0ff */
[----:B------:R-:W-:-:S05]  /*0a50*/  PRMT R7, R7, 0x7710, RZ ;  /* 0x0000771007077816 */ /* 0x000fca00000000ff */
[----:B------:R-:W-:-:S05]  /*0a60*/  IMAD.IADD R6, R6, 0x1, R7 ;  /* 0x0000000106067824 */ /* 0x000fca00078e0207 */
[----:B------:R-:W-:-:S05]  /*0a70*/  PRMT R9, R6, 0x9910, RZ ;  /* 0x0000991006097816 */ /* 0x000fca00000000ff */
[----:B0-----:R-:W-:-:S04]  /*0a80*/  IMAD.WIDE R6, R9, 0x4, R2 ;  /* 0x0000000409067825 */ /* 0x001fc800078e0202 */
[----:B--2---:R-:W-:Y:S02]  /*0a90*/  IMAD.WIDE R8, R9, 0x4, R4 ;  /* 0x0000000409087825 */ /* 0x004fe400078e0204 */
[----:B------:R-:W2:Y:S04]  /*0aa0*/  LDG.E R6, desc[UR8][R6.64] ;  /* 0x0000000806067981 */ /* 0x000ea8000c1e1900 */
[----:B------:R-:W3:Y:S01]  /*0ab0*/  LDG.E R8, desc[UR8][R8.64] ;  /* 0x0000000808087981 */ /* 0x000ee2000c1e1900 */
[----:B------:R-:W-:Y:S02]  /*0ac0*/  VIADD R0, R0, 0x1 ;  /* 0x0000000100007836 */ /* 0x000fe40000000000 */
[----:B------:R-:W-:-:S03]  /*0ad0*/  VIADD R22, R22, 0x1 ;  /* 0x0000000116167836 */ /* 0x000fc60000000000 */
[----:B------:R-:W-:Y:S01]  /*0ae0*/  ISETP.NE.AND P0, PT, R0, 0x5, PT ;  /* 0x000000050000780c */ /* 0x000fe20003f05270 */
[----:B--2---:R-:W-:Y:S01]  /*0af0*/  FADD R21, R6, R21 ;  /* 0x0000001506157221 */ /* 0x004fe20000000000 */
[----:B---3--:R-:W-:-:S11]  /*0b00*/  FADD R23, R8, R23 ;  /* 0x0000001708177221 */ /* 0x008fd60000000000 */
[----:B------:R-:W-:Y:S05]  /*0b10*/  @P0 BRA `(.L_x_6) ;  /* 0xfffffffc00b00947 */ /* 0x000fea000383ffff */
.L_x_5:
[----:B-1----:R-:W-:Y:S05]  /*0b20*/  BSYNC.RECONVERGENT B1 ;  /* 0x0000000000017941 */ /* 0x002fea0003800200 */
.L_x_4:
[----:B------:R-:W-:Y:S05]  /*0b30*/  WARPSYNC.ALL ;  /* 0x0000000000007948 */ /* 0x000fea0003800000 */
[----:B------:R-:W-:Y:S01]  /*0b40*/  FMUL R0, R23, R23 ;  /* 0x0000001717007220 */ /* 0x000fe20000400000 */
[----:B------:R-:W-:Y:S03]  /*0b50*/  BSSY.RECONVERGENT B0, `(.L_x_13) ;  /* 0x000000d000007945 */ /* 0x000fe60003800200 */
[----:B------:R-:W-:-:S04]  /*0b60*/  FFMA R0, R21, R21, R0 ;  /* 0x0000001515007223 */ /* 0x000fc80000000000 */
[----:B0-----:R0:W1:Y:S01]  /*0b70*/  MUFU.RSQ R3, R0 ;  /* 0x0000000000037308 */ /* 0x0010620000001400 */
[----:B------:R-:W-:-:S04]  /*0b80*/  IADD3 R2, PT, PT, R0, -0xd000000, RZ ;  /* 0xf300000000027810 */ /* 0x000fc80007ffe0ff */
[----:B------:R-:W-:-:S13]  /*0b90*/  ISETP.GT.U32.AND P0, PT, R2, 0x727fffff, PT ;  /* 0x727fffff0200780c */ /* 0x000fda0003f04070 */
[----:B01----:R-:W-:Y:S05]  /*0ba0*/  @!P0 BRA `(.L_x_14) ;  /* 0x00000000000c8947 */ /* 0x003fea0003800000 */
[----:B------:R-:W-:-:S07]  /*0bb0*/  MOV R7, 0xbd0 ;  /* 0x00000bd000077802 */ /* 0x000fce0000000f00 */
[----:B--2---:R-:W-:Y:S05]  /*0bc0*/  CALL.REL.NOINC `($__internal_0_$__cuda_sm20_sqrt_rn_f32_slowpath) ;  /* 0x0000000000307944 */ /* 0x004fea0003c00000 */
[----:B------:R-:W-:Y:S05]  /*0bd0*/  BRA `(.L_x_15) ;  /* 0x0000000000107947 */ /* 0x000fea0003800000 */
.L_x_14:
[----:B--2---:R-:W-:Y:S01]  /*0be0*/  FMUL.FTZ R5, R0, R3 ;  /* 0x0000000300057220 */ /* 0x004fe20000410000 */
[----:B------:R-:W-:-:S03]  /*0bf0*/  FMUL.FTZ R2, R3, 0.5 ;  /* 0x3f00000003027820 */ /* 0x000fc60000410000 */
[----:B------:R-:W-:-:S04]  /*0c00*/  FFMA R0, -R5, R5, R0 ;  /* 0x0000000505007223 */ /* 0x000fc80000000100 */
[----:B------:R-:W-:-:S07]  /*0c10*/  FFMA R5, R0, R2, R5 ;  /* 0x0000000200057223 */ /* 0x000fce0000000005 */
.L_x_15:
[----:B------:R-:W-:Y:S05]  /*0c20*/  BSYNC.RECONVERGENT B0 ;  /* 0x0000000000007941 */ /* 0x000fea0003800200 */
.L_x_13:
[----:B------:R-:W0:Y:S08]  /*0c30*/  LDC R7, c[0x0][0x360] ;  /* 0x0000d800ff077b82 */ /* 0x000e300000000800 */
[----:B------:R-:W1:Y:S01]  /*0c40*/  LDC.64 R2, c[0x0][0x380] ;  /* 0x0000e000ff027b82 */ /* 0x000e620000000a00 */
[----:B0-----:R-:W-:-:S04]  /*0c50*/  IMAD R7, R7, UR6, R20 ;  /* 0x0000000607077c24 */ /* 0x001fc8000f8e0214 */
[----:B-1----:R-:W-:-:S05]  /*0c60*/  IMAD.WIDE.U32 R2, R7, 0x4, R2 ;  /* 0x0000000407027825 */ /* 0x002fca00078e0002 */
[----:B------:R-:W-:Y:S01]  /*0c70*/  STG.E desc[UR8][R2.64], R5 ;  /* 0x0000000502007986 */ /* 0x000fe2000c101908 */
[----:B------:R-:W-:Y:S05]  /*0c80*/  EXIT ;  /* 0x000000000000794d */ /* 0x000fea0003800000 */
        .weak           $__internal_0_$__cuda_sm20_sqrt_rn_f32_slowpath
        .type           $__internal_0_$__cuda_sm20_sqrt_rn_f32_slowpath,@function
        .size           $__internal_0_$__cuda_sm20_sqrt_rn_f32_slowpath,(.L_x_18 - $__internal_0_$__cuda_sm20_sqrt_rn_f32_slowpath)
$__internal_0_$__cuda_sm20_sqrt_rn_f32_slowpath:
[----:B------:R-:W-:-:S13]  /*0c90*/  LOP3.LUT P0, RZ, R0, 0x7fffffff, RZ, 0xc0, !PT ;  /* 0x7fffffff00ff7812 */ /* 0x000fda000780c0ff */
[----:B------:R-:W-:Y:S01]  /*0ca0*/  @!P0 IMAD.MOV.U32 R2, RZ, RZ, R0 ;  /* 0x000000ffff028224 */ /* 0x000fe200078e0000 */
[----:B------:R-:W-:Y:S06]  /*0cb0*/  @!P0 BRA `(.L_x_16) ;  /* 0x0000000000408947 */ /* 0x000fec0003800000 */
[----:B------:R-:W-:-:S13]  /*0cc0*/  FSETP.GEU.FTZ.AND P0, PT, R0, RZ, PT ;  /* 0x000000ff0000720b */ /* 0x000fda0003f1e000 */
[----:B------:R-:W-:Y:S01]  /*0cd0*/  @!P0 IMAD.MOV.U32 R2, RZ, RZ, 0x7fffffff ;  /* 0x7fffffffff028424 */ /* 0x000fe200078e00ff */
[----:B------:R-:W-:Y:S06]  /*0ce0*/  @!P0 BRA `(.L_x_16) ;  /* 0x0000000000348947 */ /* 0x000fec0003800000 */
[----:B------:R-:W-:-:S13]  /*0cf0*/  FSETP.GTU.FTZ.AND P0, PT, |R0|, +INF , PT ;  /* 0x7f8000000000780b */ /* 0x000fda0003f1c200 */
[----:B------:R-:W-:Y:S01]  /*0d00*/  @P0 FADD.FTZ R2, R0, 1 ;  /* 0x3f80000000020421 */ /* 0x000fe20000010000 */
[----:B------:R-:W-:Y:S06]  /*0d10*/  @P0 BRA `(.L_x_16) ;  /* 0x0000000000280947 */ /* 0x000fec0003800000 */
[----:B------:R-:W-:-:S13]  /*0d20*/  FSETP.NEU.FTZ.AND P0, PT, |R0|, +INF , PT ;  /* 0x7f8000000000780b */ /* 0x000fda0003f1d200 */
[----:B------:R-:W-:-:S04]  /*0d30*/  @P0 FFMA R3, R0, 1.84467440737095516160e+19, RZ ;  /* 0x5f80000000030823 */ /* 0x000fc800000000ff */
[----:B------:R-:W0:Y:S02]  /*0d40*/  @P0 MUFU.RSQ R2, R3 ;  /* 0x0000000300020308 */ /* 0x000e240000001400 */
[----:B0-----:R-:W-:Y:S01]  /*0d50*/  @P0 FMUL.FTZ R4, R3, R2 ;  /* 0x0000000203040220 */ /* 0x001fe20000410000 */
[----:B------:R-:W-:Y:S01]  /*0d60*/  @P0 FMUL.FTZ R6, R2, 0.5 ;  /* 0x3f00000002060820 */ /* 0x000fe20000410000 */
[----:B------:R-:W-:Y:S02]  /*0d70*/  @!P0 IMAD.MOV.U32 R2, RZ, RZ, R0 ;  /* 0x000000ffff028224 */ /* 0x000fe400078e0000 */
[----:B------:R-:W-:-:S04]  /*0d80*/  @P0 FADD.FTZ R5, -R4, -RZ ;  /* 0x800000ff04050221 */ /* 0x000fc80000010100 */
[----:B------:R-:W-:-:S04]  /*0d90*/  @P0 FFMA R5, R4, R5, R3 ;  /* 0x0000000504050223 */ /* 0x000fc80000000003 */
[----:B------:R-:W-:-:S04]  /*0da0*/  @P0 FFMA R5, R5, R6, R4 ;  /* 0x0000000605050223 */ /* 0x000fc80000000004 */
[----:B------:R-:W-:-:S07]  /*0db0*/  @P0 FMUL.FTZ R2, R5, 2.3283064365386962891e-10 ;  /* 0x2f80000005020820 */ /* 0x000fce0000410000 */
.L_x_16:
[----:B------:R-:W-:Y:S01]  /*0dc0*/  MOV R5, R2 ;  /* 0x0000000200057202 */ /* 0x000fe20000000f00 */
[----:B------:R-:W-:Y:S02]  /*0dd0*/  IMAD.MOV.U32 R2, RZ, RZ, R7 ;  /* 0x000000ffff027224 */ /* 0x000fe400078e0007 */
[----:B------:R-:W-:-:S04]  /*0de0*/  IMAD.MOV.U32 R3, RZ, RZ, 0x0 ;  /* 0x00000000ff037424 */ /* 0x000fc800078e00ff */
[----:B------:R-:W-:Y:S05]  /*0df0*/  RET.REL.NODEC R2 `(_Z6kernelPfS_S_) ;  /* 0xfffffff002807950 */ /* 0x000fea0003c3ffff */
.L_x_17:
        /* <DEDUP_REMOVED lines=16> */
.L_x_18:


//--------------------- .nv.shared.reserved.0     --------------------------
	.section	.nv.shared.reserved.0,"aw",@nobits
	.weak		__nv_reservedSMEM_offset_0_alias
	.size		__nv_reservedSMEM_offset_0_alias, 0, 64
	.other		__nv_reservedSMEM_offset_0_alias,@"STO_CUDA_RESERVED_SHARED STV_DEFAULT"
__nv_reservedSMEM_offset_0_alias:
	.zero		0
	.zero		64


//--------------------- .nv.global                --------------------------
	.section	.nv.global,"aw",@nobits
.nv.global:
	.type		_ZN34_INTERNAL_069a5de9_4_k_cu_5bc773346thrust24THRUST_300001_SM_1000_NS12placeholders2_8E,@object
	.size		_ZN34_INTERNAL_069a5de9_4_k_cu_5bc773346thrust24THRUST_300001_SM_1000_NS12placeholders2_8E,(_ZN34_INTERNAL_069a5de9_4_k_cu_5bc773344cuda3std3__436_GLOBAL__N__069a5de9_4_k_cu_5bc773346ignoreE - _ZN34_INTERNAL_069a5de9_4_k_cu_5bc773346thrust24THRUST_300001_SM_1000_NS12placeholders2_8E)
_ZN34_INTERNAL_069a5de9_4_k_cu_5bc773346thrust24THRUST_300001_SM_1000_NS12placeholders2_8E:
	.zero		1
	.type		_ZN34_INTERNAL_069a5de9_4_k_cu_5bc773344cuda3std3__436_GLOBAL__N__069a5de9_4_k_cu_5bc773346ignoreE,@object
	.size		_ZN34_INTERNAL_069a5de9_4_k_cu_5bc773344cuda3std3__436_GLOBAL__N__069a5de9_4_k_cu_5bc773346ignoreE,(_ZN34_INTERNAL_069a5de9_4_k_cu_5bc773344cuda3std6ranges3__45__cpo4dataE - _ZN34_INTERNAL_069a5de9_4_k_cu_5bc773344cuda3std3__436_GLOBAL__N__069a5de9_4_k_cu_5bc773346ignoreE)
_ZN34_INTERNAL_069a5de9_4_k_cu_5bc773344cuda3std3__436_GLOBAL__N__069a5de9_4_k_cu_5bc773346ignoreE:
	.zero		1
	.type		_ZN34_INTERNAL_069a5de9_4_k_cu_5bc773344cuda3std6ranges3__45__cpo4dataE,@object
	.size		_ZN34_INTERNAL_069a5de9_4_k_cu_5bc773344cuda3std6ranges3__45__cpo4dataE,(_ZN34_INTERNAL_069a5de9_4_k_cu_5bc773346thrust24THRUST_300001_SM_1000_NS6system3cpp3parE - _ZN34_INTERNAL_069a5de9_4_k_cu_5bc773344cuda3std6ranges3__45__cpo4dataE)
_ZN34_INTERNAL_069a5de9_4_k_cu_5bc773344cuda3std6ranges3__45__cpo4dataE:
	.zero		1
	.type		_ZN34_INTERNAL_069a5de9_4_k_cu_5bc773346thrust24THRUST_300001_SM_1000_NS6system3cpp3parE,@object
	.size		_ZN34_INTERNAL_069a5de9_4_k_cu_5bc773346thrust24THRUST_300001_SM_1000_NS6system3cpp3parE,(_ZN34_INTERNAL_069a5de9_4_k_cu_5bc773344cuda3std3__45__cpo5beginE - _ZN34_INTERNAL_069a5de9_4_k_cu_5bc773346thrust24THRUST_300001_SM_1000_NS6system3cpp3parE)
_ZN34_INTERNAL_069a5de9_4_k_cu_5bc773346thrust24THRUST_300001_SM_1000_NS6system3cpp3parE:
	.zero		1
	.type		_ZN34_INTERNAL_069a5de9_4_k_cu_5bc773344cuda3std3__45__cpo5beginE,@object
	.size		_ZN34_INTERNAL_069a5de9_4_k_cu_5bc773344cuda3std3__45__cpo5beginE,(_ZN34_INTERNAL_069a5de9_4_k_cu_5bc773344cuda3std6ranges3__45__cpo5beginE - _ZN34_INTERNAL_069a5de9_4_k_cu_5bc773344cuda3std3__45__cpo5beginE)
_ZN34_INTERNAL_069a5de9_4_k_cu_5bc773344cuda3std3__45__cpo5beginE:
	.zero		1
	.type		_ZN34_INTERNAL_069a5de9_4_k_cu_5bc773344cuda3std6ranges3__45__cpo5beginE,@object
	.size		_ZN34_INTERNAL_069a5de9_4_k_cu_5bc773344cuda3std6ranges3__45__cpo5beginE,(_ZN34_INTERNAL_069a5de9_4_k_cu_5bc773346thrust24THRUST_300001_SM_1000_NS6deviceE - _ZN34_INTERNAL_069a5de9_4_k_cu_5bc773344cuda3std6ranges3__45__cpo5beginE)
_ZN34_INTERNAL_069a5de9_4_k_cu_5bc773344cuda3std6ranges3__45__cpo5beginE:
	.zero		1
	.type		_ZN34_INTERNAL_069a5de9_4_k_cu_5bc773346thrust24THRUST_300001_SM_1000_NS6deviceE,@object
	.size		_ZN34_INTERNAL_069a5de9_4_k_cu_5bc773346thrust24THRUST_300001_SM_1000_NS6deviceE,(_ZN34_INTERNAL_069a5de9_4_k_cu_5bc773344cuda3std3__47nulloptE - _ZN34_INTERNAL_069a5de9_4_k_cu_5bc773346thrust24THRUST_300001_SM_1000_NS6deviceE)
_ZN34_INTERNAL_069a5de9_4_k_cu_5bc773346thrust24THRUST_300001_SM_1000_NS6deviceE:
	.zero		1
	.type		_ZN34_INTERNAL_069a5de9_4_k_cu_5bc773344cuda3std3__47nulloptE,@object
	.size		_ZN34_INTERNAL_069a5de9_4_k_cu_5bc773344cuda3std3__47nulloptE,(_ZN34_INTERNAL_069a5de9_4_k_cu_5bc773344cuda3std6ranges3__45__cpo8distanceE - _ZN34_INTERNAL_069a5de9_4_k_cu_5bc773344cuda3std3__47nulloptE)
_ZN34_INTERNAL_069a5de9_4_k_cu_5bc773344cuda3std3__47nulloptE:
	.zero		1
	.type		_ZN34_INTERNAL_069a5de9_4_k_cu_5bc773344cuda3std6ranges3__45__cpo8distanceE,@object
	.size		_ZN34_INTERNAL_069a5de9_4_k_cu_5bc773344cuda3std6ranges3__45__cpo8distanceE,(_ZN34_INTERNAL_069a5de9_4_k_cu_5bc773346thrust24THRUST_300001_SM_1000_NS12placeholders2_4E - _ZN34_INTERNAL_069a5de9_4_k_cu_5bc773344cuda3std6ranges3__45__cpo8distanceE)
_ZN34_INTERNAL_069a5de9_4_k_cu_5bc773344cuda3std6ranges3__45__cpo8distanceE:
	.zero		1
	.type		_ZN34_INTERNAL_069a5de9_4_k_cu_5bc773346thrust24THRUST_300001_SM_1000_NS12placeholders2_4E,@object
	.size		_ZN34_INTERNAL_069a5de9_4_k_cu_5bc773346thrust24THRUST_300001_SM_1000_NS12placeholders2_4E,(_ZN34_INTERNAL_069a5de9_4_k_cu_5bc773344cuda3std3__45__cpo6rbeginE - _ZN34_INTERNAL_069a5de9_4_k_cu_5bc773346thrust24THRUST_300001_SM_1000_NS12placeholders2_4E)
_ZN34_INTERNAL_069a5de9_4_k_cu_5bc773346thrust24THRUST_300001_SM_1000_NS12placeholders2_4E:
	.zero		1
	.type		_ZN34_INTERNAL_069a5de9_4_k_cu_5bc773344cuda3std3__45__cpo6rbeginE,@object
	.size		_ZN34_INTERNAL_069a5de9_4_k_cu_5bc773344cuda3std3__45__cpo6rbeginE,(_ZN34_INTERNAL_069a5de9_4_k_cu_5bc773344cuda3std6ranges3__45__cpo7advanceE - _ZN34_INTERNAL_069a5de9_4_k_cu_5bc773344cuda3std3__45__cpo6rbeginE)
_ZN34_INTERNAL_069a5de9_4_k_cu_5bc773344cuda3std3__45__cpo6rbeginE:
	.zero		1
	.type		_ZN34_INTERNAL_069a5de9_4_k_cu_5bc773344cuda3std6ranges3__45__cpo7advanceE,@object
	.size		_ZN34_INTERNAL_069a5de9_4_k_cu_5bc773344cuda3std6ranges3__45__cpo7advanceE,(_ZN34_INTERNAL_069a5de9_4_k_cu_5bc773346thrust24THRUST_300001_SM_1000_NS12placeholders3_10E - _ZN34_INTERNAL_069a5de9_4_k_cu_5bc773344cuda3std6ranges3__45__cpo7advanceE)
_ZN34_INTERNAL_069a5de9_4_k_cu_5bc773344cuda3std6ranges3__45__cpo7advanceE:
	.zero		1
	.type		_ZN34_INTERNAL_069a5de9_4_k_cu_5bc773346thrust24THRUST_300001_SM_1000_NS12placeholders3_10E,@object
	.size		_ZN34_INTERNAL_069a5de9_4_k_cu_5bc773346thrust24THRUST_300001_SM_1000_NS12placeholders3_10E,(_ZN34_INTERNAL_069a5de9_4_k_cu_5bc773344cuda3std3__48in_placeE - _ZN34_INTERNAL_069a5de9_4_k_cu_5bc773346thrust24THRUST_300001_SM_1000_NS12placeholders3_10E)
_ZN34_INTERNAL_069a5de9_4_k_cu_5bc773346thrust24THRUST_300001_SM_1000_NS12placeholders3_10E:
	.zero		1
	.type		_ZN34_INTERNAL_069a5de9_4_k_cu_5bc773344cuda3std3__48in_placeE,@object
	.size		_ZN34_INTERNAL_069a5de9_4_k_cu_5bc773344cuda3std3__48in_placeE,(_ZN34_INTERNAL_069a5de9_4_k_cu_5bc773344cuda3std6ranges3__45__cpo4sizeE - _ZN34_INTERNAL_069a5de9_4_k_cu_5bc773344cuda3std3__48in_placeE)
_ZN34_INTERNAL_069a5de9_4_k_cu_5bc773344cuda3std3__48in_placeE:
	.zero		1
	.type		_ZN34_INTERNAL_069a5de9_4_k_cu_5bc773344cuda3std6ranges3__45__cpo4sizeE,@object
	.size		_ZN34_INTERNAL_069a5de9_4_k_cu_5bc773344cuda3std6ranges3__45__cpo4sizeE,(_ZN34_INTERNAL_069a5de9_4_k_cu_5bc773346thrust24THRUST_300001_SM_1000_NS12placeholders2_2E - _ZN34_INTERNAL_069a5de9_4_k_cu_5bc773344cuda3std6ranges3__45__cpo4sizeE)
_ZN34_INTERNAL_069a5de9_4_k_cu_5bc773344cuda3std6ranges3__45__cpo4sizeE:
	.zero		1
	.type		_ZN34_INTERNAL_069a5de9_4_k_cu_5bc773346thrust24THRUST_300001_SM_1000_NS12placeholders2_2E,@object
	.size		_ZN34_INTERNAL_069a5de9_4_k_cu_5bc773346thrust24THRUST_300001_SM_1000_NS12placeholders2_2E,(_ZN34_INTERNAL_069a5de9_4_k_cu_5bc773344cuda3std3__45__cpo6cbeginE - _ZN34_INTERNAL_069a5de9_4_k_cu_5bc773346thrust24THRUST_300001_SM_1000_NS12placeholders2_2E)
_ZN34_INTERNAL_069a5de9_4_k_cu_5bc773346thrust24THRUST_300001_SM_1000_NS12placeholders2_2E:
	.zero		1
	.type		_ZN34_INTERNAL_069a5de9_4_k_cu_5bc773344cuda3std3__45__cpo6cbeginE,@object
	.size		_ZN34_INTERNAL_069a5de9_4_k_cu_5bc773344cuda3std3__45__cpo6cbeginE,(_ZN34_INTERNAL_069a5de9_4_k_cu_5bc773344cuda3std6ranges3__45__cpo6cbeginE - _ZN34_INTERNAL_069a5de9_4_k_cu_5bc773344cuda3std3__45__cpo6cbeginE)
_ZN34_INTERNAL_069a5de9_4_k_cu_5bc773344cuda3std3__45__cpo6cbeginE:
	.zero		1
	.type		_ZN34_INTERNAL_069a5de9_4_k_cu_5bc773344cuda3std6ranges3__45__cpo6cbeginE,@object
	.size		_ZN34_INTERNAL_069a5de9_4_k_cu_5bc773344cuda3std6ranges3__45__cpo6cbeginE,(_ZN34_INTERNAL_069a5de9_4_k_cu_5bc773346thrust24THRUST_300001_SM_1000_NS12placeholders2_6E - _ZN34_INTERNAL_069a5de9_4_k_cu_5bc773344cuda3std6ranges3__45__cpo6cbeginE)
_ZN34_INTERNAL_069a5de9_4_k_cu_5bc773344cuda3std6ranges3__45__cpo6cbeginE:
	.zero		1
	.type		_ZN34_INTERNAL_069a5de9_4_k_cu_5bc773346thrust24THRUST_300001_SM_1000_NS12placeholders2_6E,@object
	.size		_ZN34_INTERNAL_069a5de9_4_k_cu_5bc773346thrust24THRUST_300001_SM_1000_NS12placeholders2_6E,(_ZN34_INTERNAL_069a5de9_4_k_cu_5bc773344cuda3std3__45__cpo7crbeginE - _ZN34_INTERNAL_069a5de9_4_k_cu_5bc773346thrust24THRUST_300001_SM_1000_NS12placeholders2_6E)
_ZN34_INTERNAL_069a5de9_4_k_cu_5bc773346thrust24THRUST_300001_SM_1000_NS12placeholders2_6E:
	.zero		1
	.type		_ZN34_INTERNAL_069a5de9_4_k_cu_5bc773344cuda3std3__45__cpo7crbeginE,@object
	.size		_ZN34_INTERNAL_069a5de9_4_k_cu_5bc773344cuda3std3__45__cpo7crbeginE,(_ZN34_INTERNAL_069a5de9_4_k_cu_5bc773344cuda3std6ranges3__45__cpo4nextE - _ZN34_INTERNAL_069a5de9_4_k_cu_5bc773344cuda3std3__45__cpo7crbeginE)
_ZN34_INTERNAL_069a5de9_4_k_cu_5bc773344cuda3std3__45__cpo7crbeginE:
	.zero		1
	.type		_ZN34_INTERNAL_069a5de9_4_k_cu_5bc773344cuda3std6ranges3__45__cpo4nextE,@object
	.size		_ZN34_INTERNAL_069a5de9_4_k_cu_5bc773344cuda3std6ranges3__45__cpo4nextE,(_ZN34_INTERNAL_069a5de9_4_k_cu_5bc773344cuda3std6ranges3__45__cpo4swapE - _ZN34_INTERNAL_069a5de9_4_k_cu_5bc773344cuda3std6ranges3__45__cpo4nextE)
_ZN34_INTERNAL_069a5de9_4_k_cu_5bc773344cuda3std6ranges3__45__cpo4nextE:
	.zero		1
	.type		_ZN34_INTERNAL_069a5de9_4_k_cu_5bc773344cuda3std6ranges3__45__cpo4swapE,@object
	.size		_ZN34_INTERNAL_069a5de9_4_k_cu_5bc773344cuda3std6ranges3__45__cpo4swapE,(_ZN34_INTERNAL_069a5de9_4_k_cu_5bc773346thrust24THRUST_300001_SM_1000_NS8cuda_cub10par_nosyncE - _ZN34_INTERNAL_069a5de9_4_k_cu_5bc773344cuda3std6ranges3__45__cpo4swapE)
_ZN34_INTERNAL_069a5de9_4_k_cu_5bc773344cuda3std6ranges3__45__cpo4swapE:
	.zero		1
	.type		_ZN34_INTERNAL_069a5de9_4_k_cu_5bc773346thrust24THRUST_300001_SM_1000_NS8cuda_cub10par_nosyncE,@object
	.size		_ZN34_INTERNAL_069a5de9_4_k_cu_5bc773346thrust24THRUST_300001_SM_1000_NS8cuda_cub10par_nosyncE,(_ZN34_INTERNAL_069a5de9_4_k_cu_5bc773346thrust24THRUST_300001_SM_1000_NS3seqE - _ZN34_INTERNAL_069a5de9_4_k_cu_5bc773346thrust24THRUST_300001_SM_1000_NS8cuda_cub10par_nosyncE)
_ZN34_INTERNAL_069a5de9_4_k_cu_5bc773346thrust24THRUST_300001_SM_1000_NS8cuda_cub10par_nosyncE:
	.zero		1
	.type		_ZN34_INTERNAL_069a5de9_4_k_cu_5bc773346thrust24THRUST_300001_SM_1000_NS3seqE,@object
	.size		_ZN34_INTERNAL_069a5de9_4_k_cu_5bc773346thrust24THRUST_300001_SM_1000_NS3seqE,(_ZN34_INTERNAL_069a5de9_4_k_cu_5bc773344cuda3std3__420unreachable_sentinelE - _ZN34_INTERNAL_069a5de9_4_k_cu_5bc773346thrust24THRUST_300001_SM_1000_NS3seqE)
_ZN34_INTERNAL_069a5de9_4_k_cu_5bc773346thrust24THRUST_300001_SM_1000_NS3seqE:
	.zero		1
	.type		_ZN34_INTERNAL_069a5de9_4_k_cu_5bc773344cuda3std3__420unreachable_sentinelE,@object
	.size		_ZN34_INTERNAL_069a5de9_4_k_cu_5bc773344cuda3std3__420unreachable_sentinelE,(_ZN34_INTERNAL_069a5de9_4_k_cu_5bc773344cuda3std6ranges3__45__cpo5ssizeE - _ZN34_INTERNAL_069a5de9_4_k_cu_5bc773344cuda3std3__420unreachable_sentinelE)
_ZN34_INTERNAL_069a5de9_4_k_cu_5bc773344cuda3std3__420unreachable_sentinelE:
	.zero		1
	.type		_ZN34_INTERNAL_069a5de9_4_k_cu_5bc773344cuda3std6ranges3__45__cpo5ssizeE,@object
	.size		_ZN34_INTERNAL_069a5de9_4_k_cu_5bc773344cuda3std6ranges3__45__cpo5ssizeE,(_ZN34_INTERNAL_069a5de9_4_k_cu_5bc773346thrust24THRUST_300001_SM_1000_NS12placeholders2_3E - _ZN34_INTERNAL_069a5de9_4_k_cu_5bc773344cuda3std6ranges3__45__cpo5ssizeE)
_ZN34_INTERNAL_069a5de9_4_k_cu_5bc773344cuda3std6ranges3__45__cpo5ssizeE:
	.zero		1
	.type		_ZN34_INTERNAL_069a5de9_4_k_cu_5bc773346thrust24THRUST_300001_SM_1000_NS12placeholders2_3E,@object
	.size		_ZN34_INTERNAL_069a5de9_4_k_cu_5bc773346thrust24THRUST_300001_SM_1000_NS12placeholders2_3E,(_ZN34_INTERNAL_069a5de9_4_k_cu_5bc773344cuda3std3__45__cpo4cendE - _ZN34_INTERNAL_069a5de9_4_k_cu_5bc773346thrust24THRUST_300001_SM_1000_NS12placeholders2_3E)
_ZN34_INTERNAL_069a5de9_4_k_cu_5bc773346thrust24THRUST_300001_SM_1000_NS12placeholders2_3E:
	.zero		1
	.type		_ZN34_INTERNAL_069a5de9_4_k_cu_5bc773344cuda3std3__45__cpo4cendE,@object
	.size		_ZN34_INTERNAL_069a5de9_4_k_cu_5bc773344cuda3std3__45__cpo4cendE,(_ZN34_INTERNAL_069a5de9_4_k_cu_5bc773344cuda3std6ranges3__45__cpo4cendE - _ZN34_INTERNAL_069a5de9_4_k_cu_5bc773344cuda3std3__45__cpo4cendE)
_ZN34_INTERNAL_069a5de9_4_k_cu_5bc773344cuda3std3__45__cpo4cendE:
	.zero		1
	.type		_ZN34_INTERNAL_069a5de9_4_k_cu_5bc773344cuda3std6ranges3__45__cpo4cendE,@object
	.size		_ZN34_INTERNAL_069a5de9_4_k_cu_5bc773344cuda3std6ranges3__45__cpo4cendE,(_ZN34_INTERNAL_069a5de9_4_k_cu_5bc773346thrust24THRUST_300001_SM_1000_NS12placeholders2_7E - _ZN34_INTERNAL_069a5de9_4_k_cu_5bc773344cuda3std6ranges3__45__cpo4cendE)
_ZN34_INTERNAL_069a5de9_4_k_cu_5bc773344cuda3std6ranges3__45__cpo4cendE:
	.zero		1
	.type		_ZN34_INTERNAL_069a5de9_4_k_cu_5bc773346thrust24THRUST_300001_SM_1000_NS12placeholders2_7E,@object
	.size		_ZN34_INTERNAL_069a5de9_4_k_cu_5bc773346thrust24THRUST_300001_SM_1000_NS12placeholders2_7E,(_ZN34_INTERNAL_069a5de9_4_k_cu_5bc773344cuda3std3__45__cpo5crendE - _ZN34_INTERNAL_069a5de9_4_k_cu_5bc773346thrust24THRUST_300001_SM_1000_NS12placeholders2_7E)
_ZN34_INTERNAL_069a5de9_4_k_cu_5bc773346thrust24THRUST_300001_SM_1000_NS12placeholders2_7E:
	.zero		1
	.type		_ZN34_INTERNAL_069a5de9_4_k_cu_5bc773344cuda3std3__45__cpo5crendE,@object
	.size		_ZN34_INTERNAL_069a5de9_4_k_cu_5bc773344cuda3std3__45__cpo5crendE,(_ZN34_INTERNAL_069a5de9_4_k_cu_5bc773344cuda3std6ranges3__45__cpo4prevE - _ZN34_INTERNAL_069a5de9_4_k_cu_5bc773344cuda3std3__45__cpo5crendE)
_ZN34_INTERNAL_069a5de9_4_k_cu_5bc773344cuda3std3__45__cpo5crendE:
	.zero		1
	.type		_ZN34_INTERNAL_069a5de9_4_k_cu_5bc773344cuda3std6ranges3__45__cpo4prevE,@object
	.size		_ZN34_INTERNAL_069a5de9_4_k_cu_5bc773344cuda3std6ranges3__45__cpo4prevE,(_ZN34_INTERNAL_069a5de9_4_k_cu_5bc773344cuda3std6ranges3__45__cpo9iter_moveE - _ZN34_INTERNAL_069a5de9_4_k_cu_5bc773344cuda3std6ranges3__45__cpo4prevE)
_ZN34_INTERNAL_069a5de9_4_k_cu_5bc773344cuda3std6ranges3__45__cpo4prevE:
	.zero		1
	.type		_ZN34_INTERNAL_069a5de9_4_k_cu_5bc773344cuda3std6ranges3__45__cpo9iter_moveE,@object
	.size		_ZN34_INTERNAL_069a5de9_4_k_cu_5bc773344cuda3std6ranges3__45__cpo9iter_moveE,(_ZN34_INTERNAL_069a5de9_4_k_cu_5bc773346thrust24THRUST_300001_SM_1000_NS6system6detail10sequential3seqE - _ZN34_INTERNAL_069a5de9_4_k_cu_5bc773344cuda3std6ranges3__45__cpo9iter_moveE)
_ZN34_INTERNAL_069a5de9_4_k_cu_5bc773344cuda3std6ranges3__45__cpo9iter_moveE:
	.zero		1
	.type		_ZN34_INTERNAL_069a5de9_4_k_cu_5bc773346thrust24THRUST_300001_SM_1000_NS6system6detail10sequential3seqE,@object
	.size		_ZN34_INTERNAL_069a5de9_4_k_cu_5bc773346thrust24THRUST_300001_SM_1000_NS6system6detail10sequential3seqE,(_ZN34_INTERNAL_069a5de9_4_k_cu_5bc773346thrust24THRUST_300001_SM_1000_NS12placeholders2_9E - _ZN34_INTERNAL_069a5de9_4_k_cu_5bc773346thrust24THRUST_300001_SM_1000_NS6system6detail10sequential3seqE)
_ZN34_INTERNAL_069a5de9_4_k_cu_5bc773346thrust24THRUST_300001_SM_1000_NS6system6detail10sequential3seqE:
	.zero		1
	.type		_ZN34_INTERNAL_069a5de9_4_k_cu_5bc773346thrust24THRUST_300001_SM_1000_NS12placeholders2_9E,@object
	.size		_ZN34_INTERNAL_069a5de9_4_k_cu_5bc773346thrust24THRUST_300001_SM_1000_NS12placeholders2_9E,(_ZN34_INTERNAL_069a5de9_4_k_cu_5bc773344cuda3std3__419piecewise_constructE - _ZN34_INTERNAL_069a5de9_4_k_cu_5bc773346thrust24THRUST_300001_SM_1000_NS12placeholders2_9E)
_ZN34_INTERNAL_069a5de9_4_k_cu_5bc773346thrust24THRUST_300001_SM_1000_NS12placeholders2_9E:
	.zero		1
	.type		_ZN34_INTERNAL_069a5de9_4_k_cu_5bc773344cuda3std3__419piecewise_constructE,@object
	.size		_ZN34_INTERNAL_069a5de9_4_k_cu_5bc773344cuda3std3__419piecewise_constructE,(_ZN34_INTERNAL_069a5de9_4_k_cu_5bc773344cuda3std6ranges3__45__cpo5cdataE - _ZN34_INTERNAL_069a5de9_4_k_cu_5bc773344cuda3std3__419piecewise_constructE)
_ZN34_INTERNAL_069a5de9_4_k_cu_5bc773344cuda3std3__419piecewise_constructE:
	.zero		1
	.type		_ZN34_INTERNAL_069a5de9_4_k_cu_5bc773344cuda3std6ranges3__45__cpo5cdataE,@object
	.size		_ZN34_INTERNAL_069a5de9_4_k_cu_5bc773344cuda3std6ranges3__45__cpo5cdataE,(_ZN34_INTERNAL_069a5de9_4_k_cu_5bc773346thrust24THRUST_300001_SM_1000_NS12placeholders2_1E - _ZN34_INTERNAL_069a5de9_4_k_cu_5bc773344cuda3std6ranges3__45__cpo5cdataE)
_ZN34_INTERNAL_069a5de9_4_k_cu_5bc773344cuda3std6ranges3__45__cpo5cdataE:
	.zero		1
	.type		_ZN34_INTERNAL_069a5de9_4_k_cu_5bc773346thrust24THRUST_300001_SM_1000_NS12placeholders2_1E,@object
	.size		_ZN34_INTERNAL_069a5de9_4_k_cu_5bc773346thrust24THRUST_300001_SM_1000_NS12placeholders2_1E,(_ZN34_INTERNAL_069a5de9_4_k_cu_5bc773344cuda3std3__45__cpo3endE - _ZN34_INTERNAL_069a5de9_4_k_cu_5bc773346thrust24THRUST_300001_SM_1000_NS12placeholders2_1E)
_ZN34_INTERNAL_069a5de9_4_k_cu_5bc773346thrust24THRUST_300001_SM_1000_NS12placeholders2_1E:
	.zero		1
	.type		_ZN34_INTERNAL_069a5de9_4_k_cu_5bc773344cuda3std3__45__cpo3endE,@object
	.size		_ZN34_INTERNAL_069a5de9_4_k_cu_5bc773344cuda3std3__45__cpo3endE,(_ZN34_INTERNAL_069a5de9_4_k_cu_5bc773344cuda3std6ranges3__45__cpo3endE - _ZN34_INTERNAL_069a5de9_4_k_cu_5bc773344cuda3std3__45__cpo3endE)
_ZN34_INTERNAL_069a5de9_4_k_cu_5bc773344cuda3std3__45__cpo3endE:
	.zero		1
	.type		_ZN34_INTERNAL_069a5de9_4_k_cu_5bc773344cuda3std6ranges3__45__cpo3endE,@object
	.size		_ZN34_INTERNAL_069a5de9_4_k_cu_5bc773344cuda3std6ranges3__45__cpo3endE,(_ZN34_INTERNAL_069a5de9_4_k_cu_5bc773346thrust24THRUST_300001_SM_1000_NS12placeholders2_5E - _ZN34_INTERNAL_069a5de9_4_k_cu_5bc773344cuda3std6ranges3__45__cpo3endE)
_ZN34_INTERNAL_069a5de9_4_k_cu_5bc773344cuda3std6ranges3__45__cpo3endE:
	.zero		1
	.type		_ZN34_INTERNAL_069a5de9_4_k_cu_5bc773346thrust24THRUST_300001_SM_1000_NS12placeholders2_5E,@object
	.size		_ZN34_INTERNAL_069a5de9_4_k_cu_5bc773346thrust24THRUST_300001_SM_1000_NS12placeholders2_5E,(_ZN34_INTERNAL_069a5de9_4_k_cu_5bc773344cuda3std3__45__cpo4rendE - _ZN34_INTERNAL_069a5de9_4_k_cu_5bc773346thrust24THRUST_300001_SM_1000_NS12placeholders2_5E)
_ZN34_INTERNAL_069a5de9_4_k_cu_5bc773346thrust24THRUST_300001_SM_1000_NS12placeholders2_5E:
	.zero		1
	.type		_ZN34_INTERNAL_069a5de9_4_k_cu_5bc773344cuda3std3__45__cpo4rendE,@object
	.size		_ZN34_INTERNAL_069a5de9_4_k_cu_5bc773344cuda3std3__45__cpo4rendE,(_ZN34_INTERNAL_069a5de9_4_k_cu_5bc773344cuda3std6ranges3__45__cpo9iter_swapE - _ZN34_INTERNAL_069a5de9_4_k_cu_5bc773344cuda3std3__45__cpo4rendE)
_ZN34_INTERNAL_069a5de9_4_k_cu_5bc773344cuda3std3__45__cpo4rendE:
	.zero		1
	.type		_ZN34_INTERNAL_069a5de9_4_k_cu_5bc773344cuda3std6ranges3__45__cpo9iter_swapE,@object
	.size		_ZN34_INTERNAL_069a5de9_4_k_cu_5bc773344cuda3std6ranges3__45__cpo9iter_swapE,(_ZN34_INTERNAL_069a5de9_4_k_cu_5bc773344cuda3std3__48unexpectE - _ZN34_INTERNAL_069a5de9_4_k_cu_5bc773344cuda3std6ranges3__45__cpo9iter_swapE)
_ZN34_INTERNAL_069a5de9_4_k_cu_5bc773344cuda3std6ranges3__45__cpo9iter_swapE:
	.zero		1
	.type		_ZN34_INTERNAL_069a5de9_4_k_cu_5bc773344cuda3std3__48unexpectE,@object
	.size		_ZN34_INTERNAL_069a5de9_4_k_cu_5bc773344cuda3std3__48unexpectE,(_ZN34_INTERNAL_069a5de9_4_k_cu_5bc773346thrust24THRUST_300001_SM_1000_NS8cuda_cub3parE - _ZN34_INTERNAL_069a5de9_4_k_cu_5bc773344cuda3std3__48unexpectE)
_ZN34_INTERNAL_069a5de9_4_k_cu_5bc773344cuda3std3__48unexpectE:
	.zero		1
	.type		_ZN34_INTERNAL_069a5de9_4_k_cu_5bc773346thrust24THRUST_300001_SM_1000_NS8cuda_cub3parE,@object
	.size		_ZN34_INTERNAL_069a5de9_4_k_cu_5bc773346thrust24THRUST_300001_SM_1000_NS8cuda_cub3parE,(.L_29 - _ZN34_INTERNAL_069a5de9_4_k_cu_5bc773346thrust24THRUST_300001_SM_1000_NS8cuda_cub3parE)
_ZN34_INTERNAL_069a5de9_4_k_cu_5bc773346thrust24THRUST_300001_SM_1000_NS8cuda_cub3parE:
	.zero		1
.L_29:


//--------------------- .nv.shared._Z6kernelPfS_S_ --------------------------
	.section	.nv.shared._Z6kernelPfS_S_,"aw",@nobits
	.sectionflags	@""
.nv.shared._Z6kernelPfS_S_:
	.zero		1029


//--------------------- .nv.constant0._ZN3cub18CUB_300001_SM_10006detail11EmptyKernelIvEEvv --------------------------
	.section	.nv.constant0._ZN3cub18CUB_300001_SM_10006detail11EmptyKernelIvEEvv,"a",@progbits
	.sectionflags	@""
	.align	4
.nv.constant0._ZN3cub18CUB_300001_SM_10006detail11EmptyKernelIvEEvv:
	.zero		896


//--------------------- .nv.constant0._Z6kernelPfS_S_ --------------------------
	.section	.nv.constant0._Z6kernelPfS_S_,"a",@progbits
	.sectionflags	@""
	.align	4
.nv.constant0._Z6kernelPfS_S_:
	.zero		920


//--------------------- SYMBOLS --------------------------

	.type		.nv.reservedSmem.offset0,@object
	.size		.nv.reservedSmem.offset0,0x4
	.type		.nv.reservedSmem.cap,@object
	.size		.nv.reservedSmem.cap,0x4
